	.target	sm_100a

	.elftype	@"ET_EXEC"


//--------------------- .note.nv.tkinfo           --------------------------
	.section	.note.nv.tkinfo,"",@"SHT_NOTE"
	.sectionflags	@"SHF_NOTE_NV_TKINFO"
	.tkinfo
        /*0018*/ 	.word	0x00000002
        /*0030*/ 	.string	""
        /*0030*/ 	.string	"ptxas"
        /*0030*/ 	.string	"Cuda compilation tools, release 13.0, V13.0.88"
        /*0030*/ 	.string	"Build cuda_13.0.r13.0/compiler.36424714_0"
        /*0030*/ 	.string	"-arch sm_100a -m 64 "



//--------------------- .note.nv.cuinfo           --------------------------
	.section	.note.nv.cuinfo,"",@"SHT_NOTE"
	.sectionflags	@"SHF_NOTE_NV_CUINFO"
        /*0018*/ 	.short	0x0002
        /*001a*/ 	.short	0x0064
        /*001c*/ 	.short	0x0082
	.zero		2


//--------------------- .nv.info                  --------------------------
	.section	.nv.info,"",@"SHT_CUDA_INFO"
	.align	4


	//----- nvinfo : EIATTR_REGCOUNT
	.align		4
        /*0000*/ 	.byte	0x04, 0x2f
        /*0002*/ 	.short	(.L_19 - .L_18)
	.align		4
.L_18:
        /*0004*/ 	.word	index@(_ZN7cutlass13device_kernelINS_4gemm6kernel13GemmUniversalIN4cute5tupleIJiiiiEEENS1_10collective13CollectiveMmaINS1_35MainloopSm100TmaUmmaWarpSpecializedILi8ELi2ELi2ENS5_IJNS4_1CILi1EEESB_SB_EEEEENS5_IJNSA_ILi128EEENSA_ILi192EEENSA_ILi32EEEEEENS_10bfloat16_tENS5_IJlSB_lEEESI_SJ_NS4_8TiledMMAINS4_8MMA_AtomIJNS4_20SM100_MMA_F16BF16_SSISI_SI_fLi128ELi192ELNS4_4UMMA5MajorE0ELSO_0ELNSN_7ScaleInE0ELSP_0EEEEEENS4_6LayoutISC_NS5_IJNSA_ILi0EEEST_ST_EEEEENS5_IJNS4_10UnderscoreESW_SW_EEEEENS4_13SM90_TMA_LOADENS4_14ComposedLayoutINS4_7SwizzleILi2ELi4ELi3EEENS4_18smem_ptr_flag_bitsILi16EEENSS_INS5_IJNSA_ILi8EEESG_EEENS5_IJSG_SB_EEEEEEEvNS4_8identityESZ_S19_vS1A_EENS_8epilogue10collective18CollectiveEpilogueINS1C_23Sm100TmaWarpSpecializedILi3ELi2ELi64ELb1ELb0EEEJSH_NS5_IJNSS_ISE_SB_EENSS_INSA_ILi64EEESB_EEEEESI_SJ_SI_SJ_NS1C_6fusion15FusionCallbacksIS1G_NS1L_17LinearCombinationISI_fSI_fLNS_15FloatRoundStyleE2EEESH_S1K_JEEENS4_5SM1004TMEM4LOAD26SM100_TMEM_LOAD_32dp32b64xESZ_NS10_INS11_ILi3ELi4ELi3EEES14_NSS_INS5_IJS15_S1I_EEENS5_IJS1I_SB_EEEEEEENS4_39AutoVectorizingCopyWithAssumedAlignmentILi128EEENS4_14SM90_TMA_STOREES1Z_S21_S21_EEEvvEEEEvNT_6ParamsE)
        /*0008*/ 	.word	0x000000b9


	//----- nvinfo : EIATTR_FRAME_SIZE
	.align		4
.L_19:
        /*000c*/ 	.byte	0x04, 0x11
        /*000e*/ 	.short	(.L_21 - .L_20)
	.align		4
.L_20:
        /*0010*/ 	.word	index@($__internal_2_$__cuda_sm10x_tcgen05_guardrail_trap_unallocated_columns_being_dealloced)
        /*0014*/ 	.word	0x00000000


	//----- nvinfo : EIATTR_FRAME_SIZE
	.align		4
.L_21:
        /*0018*/ 	.byte	0x04, 0x11
        /*001a*/ 	.short	(.L_23 - .L_22)
	.align		4
.L_22:
        /*001c*/ 	.word	index@($__internal_1_$__cuda_sm10x_tcgen05_guardrail_trap_phase_invalid_during_alloc)
        /*0020*/ 	.word	0x00000000


	//----- nvinfo : EIATTR_FRAME_SIZE
	.align		4
.L_23:
        /*0024*/ 	.byte	0x04, 0x11
        /*0026*/ 	.short	(.L_25 - .L_24)
	.align		4
.L_24:
        /*0028*/ 	.word	index@($__internal_0_$__cuda_sm10x_tcgen05_guardrail_trap_col_being_dealloced_not_returned_by_alloc)
        /*002c*/ 	.word	0x00000000


	//----- nvinfo : EIATTR_FRAME_SIZE
	.align		4
.L_25:
        /*0030*/ 	.byte	0x04, 0x11
        /*0032*/ 	.short	(.L_27 - .L_26)
	.align		4
.L_26:
        /*0034*/ 	.word	index@(_ZN7cutlass13device_kernelINS_4gemm6kernel13GemmUniversalIN4cute5tupleIJiiiiEEENS1_10collective13CollectiveMmaINS1_35MainloopSm100TmaUmmaWarpSpecializedILi8ELi2ELi2ENS5_IJNS4_1CILi1EEESB_SB_EEEEENS5_IJNSA_ILi128EEENSA_ILi192EEENSA_ILi32EEEEEENS_10bfloat16_tENS5_IJlSB_lEEESI_SJ_NS4_8TiledMMAINS4_8MMA_AtomIJNS4_20SM100_MMA_F16BF16_SSISI_SI_fLi128ELi192ELNS4_4UMMA5MajorE0ELSO_0ELNSN_7ScaleInE0ELSP_0EEEEEENS4_6LayoutISC_NS5_IJNSA_ILi0EEEST_ST_EEEEENS5_IJNS4_10UnderscoreESW_SW_EEEEENS4_13SM90_TMA_LOADENS4_14ComposedLayoutINS4_7SwizzleILi2ELi4ELi3EEENS4_18smem_ptr_flag_bitsILi16EEENSS_INS5_IJNSA_ILi8EEESG_EEENS5_IJSG_SB_EEEEEEEvNS4_8identityESZ_S19_vS1A_EENS_8epilogue10collective18CollectiveEpilogueINS1C_23Sm100TmaWarpSpecializedILi3ELi2ELi64ELb1ELb0EEEJSH_NS5_IJNSS_ISE_SB_EENSS_INSA_ILi64EEESB_EEEEESI_SJ_SI_SJ_NS1C_6fusion15FusionCallbacksIS1G_NS1L_17LinearCombinationISI_fSI_fLNS_15FloatRoundStyleE2EEESH_S1K_JEEENS4_5SM1004TMEM4LOAD26SM100_TMEM_LOAD_32dp32b64xESZ_NS10_INS11_ILi3ELi4ELi3EEES14_NSS_INS5_IJS15_S1I_EEENS5_IJS1I_SB_EEEEEEENS4_39AutoVectorizingCopyWithAssumedAlignmentILi128EEENS4_14SM90_TMA_STOREES1Z_S21_S21_EEEvvEEEEvNT_6ParamsE)
        /*0038*/ 	.word	0x00000000


	//----- nvinfo : EIATTR_MIN_STACK_SIZE
	.align		4
.L_27:
        /*003c*/ 	.byte	0x04, 0x12
        /*003e*/ 	.short	(.L_29 - .L_28)
	.align		4
.L_28:
        /*0040*/ 	.word	index@(_ZN7cutlass13device_kernelINS_4gemm6kernel13GemmUniversalIN4cute5tupleIJiiiiEEENS1_10collective13CollectiveMmaINS1_35MainloopSm100TmaUmmaWarpSpecializedILi8ELi2ELi2ENS5_IJNS4_1CILi1EEESB_SB_EEEEENS5_IJNSA_ILi128EEENSA_ILi192EEENSA_ILi32EEEEEENS_10bfloat16_tENS5_IJlSB_lEEESI_SJ_NS4_8TiledMMAINS4_8MMA_AtomIJNS4_20SM100_MMA_F16BF16_SSISI_SI_fLi128ELi192ELNS4_4UMMA5MajorE0ELSO_0ELNSN_7ScaleInE0ELSP_0EEEEEENS4_6LayoutISC_NS5_IJNSA_ILi0EEEST_ST_EEEEENS5_IJNS4_10UnderscoreESW_SW_EEEEENS4_13SM90_TMA_LOADENS4_14ComposedLayoutINS4_7SwizzleILi2ELi4ELi3EEENS4_18smem_ptr_flag_bitsILi16EEENSS_INS5_IJNSA_ILi8EEESG_EEENS5_IJSG_SB_EEEEEEEvNS4_8identityESZ_S19_vS1A_EENS_8epilogue10collective18CollectiveEpilogueINS1C_23Sm100TmaWarpSpecializedILi3ELi2ELi64ELb1ELb0EEEJSH_NS5_IJNSS_ISE_SB_EENSS_INSA_ILi64EEESB_EEEEESI_SJ_SI_SJ_NS1C_6fusion15FusionCallbacksIS1G_NS1L_17LinearCombinationISI_fSI_fLNS_15FloatRoundStyleE2EEESH_S1K_JEEENS4_5SM1004TMEM4LOAD26SM100_TMEM_LOAD_32dp32b64xESZ_NS10_INS11_ILi3ELi4ELi3EEES14_NSS_INS5_IJS15_S1I_EEENS5_IJS1I_SB_EEEEEEENS4_39AutoVectorizingCopyWithAssumedAlignmentILi128EEENS4_14SM90_TMA_STOREES1Z_S21_S21_EEEvvEEEEvNT_6ParamsE)
        /*0044*/ 	.word	0x00000000
.L_29:


//--------------------- .nv.compat                --------------------------
	.section	.nv.compat,"",@"SHT_CUDA_COMPAT_INFO"
	.align	4
        /*0000*/ 	.byte	0x02, 0x09, 0x01, 0x00, 0x02, 0x02, 0x02, 0x00, 0x02, 0x05, 0x05, 0x00, 0x03, 0x07, 0x01, 0x01
        /*0010*/ 	.byte	0x02, 0x03, 0x01, 0x00, 0x02, 0x06, 0x01, 0x00, 0x04, 0x0b, 0x08, 0x00, 0x09, 0x00, 0x00, 0x00
        /*0020*/ 	.byte	0x00, 0x00, 0x00, 0x00


//--------------------- .nv.info._ZN7cutlass13device_kernelINS_4gemm6kernel13GemmUniversalIN4cute5tupleIJiiiiEEENS1_10collective13CollectiveMmaINS1_35MainloopSm100TmaUmmaWarpSpecializedILi8ELi2ELi2ENS5_IJNS4_1CILi1EEESB_SB_EEEEENS5_IJNSA_ILi128EEENSA_ILi192EEENSA_ILi32EEEEEENS_10bfloat16_tENS5_IJlSB_lEEESI_SJ_NS4_8TiledMMAINS4_8MMA_AtomIJNS4_20SM100_MMA_F16BF16_SSISI_SI_fLi128ELi192ELNS4_4UMMA5MajorE0ELSO_0ELNSN_7ScaleInE0ELSP_0EEEEEENS4_6LayoutISC_NS5_IJNSA_ILi0EEEST_ST_EEEEENS5_IJNS4_10UnderscoreESW_SW_EEEEENS4_13SM90_TMA_LOADENS4_14ComposedLayoutINS4_7SwizzleILi2ELi4ELi3EEENS4_18smem_ptr_flag_bitsILi16EEENSS_INS5_IJNSA_ILi8EEESG_EEENS5_IJSG_SB_EEEEEEEvNS4_8identityESZ_S19_vS1A_EENS_8epilogue10collective18CollectiveEpilogueINS1C_23Sm100TmaWarpSpecializedILi3ELi2ELi64ELb1ELb0EEEJSH_NS5_IJNSS_ISE_SB_EENSS_INSA_ILi64EEESB_EEEEESI_SJ_SI_SJ_NS1C_6fusion15FusionCallbacksIS1G_NS1L_17LinearCombinationISI_fSI_fLNS_15FloatRoundStyleE2EEESH_S1K_JEEENS4_5SM1004TMEM4LOAD26SM100_TMEM_LOAD_32dp32b64xESZ_NS10_INS11_ILi3ELi4ELi3EEES14_NSS_INS5_IJS15_S1I_EEENS5_IJS1I_SB_EEEEEEENS4_39AutoVectorizingCopyWithAssumedAlignmentILi128EEENS4_14SM90_TMA_STOREES1Z_S21_S21_EEEvvEEEEvNT_6ParamsE --------------------------
	.section	.nv.info._ZN7cutlass13device_kernelINS_4gemm6kernel13GemmUniversalIN4cute5tupleIJiiiiEEENS1_10collective13CollectiveMmaINS1_35MainloopSm100TmaUmmaWarpSpecializedILi8ELi2ELi2ENS5_IJNS4_1CILi1EEESB_SB_EEEEENS5_IJNSA_ILi128EEENSA_ILi192EEENSA_ILi32EEEEEENS_10bfloat16_tENS5_IJlSB_lEEESI_SJ_NS4_8TiledMMAINS4_8MMA_AtomIJNS4_20SM100_MMA_F16BF16_SSISI_SI_fLi128ELi192ELNS4_4UMMA5MajorE0ELSO_0ELNSN_7ScaleInE0ELSP_0EEEEEENS4_6LayoutISC_NS5_IJNSA_ILi0EEEST_ST_EEEEENS5_IJNS4_10UnderscoreESW_SW_EEEEENS4_13SM90_TMA_LOADENS4_14ComposedLayoutINS4_7SwizzleILi2ELi4ELi3EEENS4_18smem_ptr_flag_bitsILi16EEENSS_INS5_IJNSA_ILi8EEESG_EEENS5_IJSG_SB_EEEEEEEvNS4_8identityESZ_S19_vS1A_EENS_8epilogue10collective18CollectiveEpilogueINS1C_23Sm100TmaWarpSpecializedILi3ELi2ELi64ELb1ELb0EEEJSH_NS5_IJNSS_ISE_SB_EENSS_INSA_ILi64EEESB_EEEEESI_SJ_SI_SJ_NS1C_6fusion15FusionCallbacksIS1G_NS1L_17LinearCombinationISI_fSI_fLNS_15FloatRoundStyleE2EEESH_S1K_JEEENS4_5SM1004TMEM4LOAD26SM100_TMEM_LOAD_32dp32b64xESZ_NS10_INS11_ILi3ELi4ELi3EEES14_NSS_INS5_IJS15_S1I_EEENS5_IJS1I_SB_EEEEEEENS4_39AutoVectorizingCopyWithAssumedAlignmentILi128EEENS4_14SM90_TMA_STOREES1Z_S21_S21_EEEvvEEEEvNT_6ParamsE,"",@"SHT_CUDA_INFO"
	.sectionflags	@""
	.align	4


	//----- nvinfo : EIATTR_CUDA_API_VERSION
	.align		4
        /*0000*/ 	.byte	0x04, 0x37
        /*0002*/ 	.short	(.L_31 - .L_30)
.L_30:
        /*0004*/ 	.word	0x00000082


	//----- nvinfo : EIATTR_KPARAM_INFO
	.align		4
.L_31:
        /*0008*/ 	.byte	0x04, 0x17
        /*000a*/ 	.short	(.L_33 - .L_32)
.L_32:
        /*000c*/ 	.word	0x00000000
        /*0010*/ 	.short	0x0000
        /*0012*/ 	.short	0x0000
        /*0014*/ 	.byte	0x00, 0xf0, 0x01, 0x20


	//----- nvinfo : EIATTR_AT_ENTRY_FRAGMENTS
	.align		4
.L_33:
        /*0018*/ 	.byte	0x04, 0x4f
        /*001a*/ 	.short	(.L_35 - .L_34)


	//   ....[0]....
.L_34:
        /*001c*/ 	.word	0x00000006


	//----- nvinfo : EIATTR_RESERVED_SMEM_USED
	.align		4
.L_35:
        /*0020*/ 	.byte	0x01, 0x41
	.zero		2


	//----- nvinfo : EIATTR_SPARSE_MMA_MASK
	.align		4
        /*0024*/ 	.byte	0x03, 0x50
        /*0026*/ 	.short	0x0000


	//----- nvinfo : EIATTR_TCGEN05_1CTA_USED
	.align		4
        /*0028*/ 	.byte	0x01, 0x51
	.zero		2


	//----- nvinfo : EIATTR_MAXREG_COUNT
	.align		4
        /*002c*/ 	.byte	0x03, 0x1b
        /*002e*/ 	.short	0x00ff


	//----- nvinfo : EIATTR_NUM_BARRIERS
	.align		4
        /*0030*/ 	.byte	0x02, 0x4c
        /*0032*/ 	.byte	0x07
	.zero		1


	//----- nvinfo : EIATTR_EXTERNS
	.align		4
        /*0034*/ 	.byte	0x04, 0x0f
        /*0036*/ 	.short	(.L_37 - .L_36)


	//   ....[0]....
	.align		4
.L_36:
        /*0038*/ 	.word	index@(__assertfail)


	//----- nvinfo : EIATTR_MERCURY_ISA_VERSION
	.align		4
.L_37:
        /*003c*/ 	.byte	0x03, 0x5f
        /*003e*/ 	.short	0x0101


	//----- nvinfo : EIATTR_INT_WARP_WIDE_INSTR_OFFSETS
	.align		4
        /*0040*/ 	.byte	0x04, 0x31
        /*0042*/ 	.short	(.L_39 - .L_38)


	//   ....[0]....
.L_38:
        /*0044*/ 	.word	0x00001e10


	//   ....[1]....
        /*0048*/ 	.word	0x000038a0


	//   ....[2]....
        /*004c*/ 	.word	0x000038c0


	//   ....[3]....
        /*0050*/ 	.word	0x000038f0


	//   ....[4]....
        /*0054*/ 	.word	0x00004220


	//   ....[5]....
        /*0058*/ 	.word	0x00004290


	//   ....[6]....
        /*005c*/ 	.word	0x00004390


	//   ....[7]....
        /*0060*/ 	.word	0x00004420


	//   ....[8]....
        /*0064*/ 	.word	0x00004600


	//   ....[9]....
        /*0068*/ 	.word	0x00004760


	//----- nvinfo : EIATTR_COOP_GROUP_MASK_REGIDS
	.align		4
.L_39:
        /*006c*/ 	.byte	0x04, 0x29
        /*006e*/ 	.short	(.L_41 - .L_40)


	//   ....[0]....
.L_40:
        /*0070*/ 	.word	0xffffffff


	//   ....[1]....
        /*0074*/ 	.word	0xffffffff


	//   ....[2]....
        /*0078*/ 	.word	0xffffffff


	//   ....[3]....
        /*007c*/ 	.word	0xffffffff


	//   ....[4]....
        /*0080*/ 	.word	0xffffffff


	//   ....[5]....
        /*0084*/ 	.word	0xffffffff


	//   ....[6]....
        /*0088*/ 	.word	0xffffffff


	//   ....[7]....
        /*008c*/ 	.word	0xffffffff


	//   ....[8]....
        /*0090*/ 	.word	0xffffffff


	//   ....[9]....
        /*0094*/ 	.word	0xffffffff


	//   ....[10]....
        /*0098*/ 	.word	0xffffffff


	//   ....[11]....
        /*009c*/ 	.word	0xffffffff


	//   ....[12]....
        /*00a0*/ 	.word	0xffffffff


	//----- nvinfo : EIATTR_COOP_GROUP_INSTR_OFFSETS
	.align		4
.L_41:
        /*00a4*/ 	.byte	0x04, 0x28
        /*00a6*/ 	.short	(.L_43 - .L_42)


	//   ....[0]....
.L_42:
        /*00a8*/ 	.word	0x00000090


	//   ....[1]....
        /*00ac*/ 	.word	0x000004d0


	//   ....[2]....
        /*00b0*/ 	.word	0x000006c0


	//   ....[3]....
        /*00b4*/ 	.word	0x00000840


	//   ....[4]....
        /*00b8*/ 	.word	0x00000940


	//   ....[5]....
        /*00bc*/ 	.word	0x00000ab0


	//   ....[6]....
        /*00c0*/ 	.word	0x00000c10


	//   ....[7]....
        /*00c4*/ 	.word	0x00001cf0


	//   ....[8]....
        /*00c8*/ 	.word	0x00002d10


	//   ....[9]....
        /*00cc*/ 	.word	0x00002f20


	//   ....[10]....
        /*00d0*/ 	.word	0x00002f50


	//   ....[11]....
        /*00d4*/ 	.word	0x00003780


	//   ....[12]....
        /*00d8*/ 	.word	0x000039b0


	//----- nvinfo : EIATTR_VRC_CTA_INIT_COUNT
	.align		4
.L_43:
        /*00dc*/ 	.byte	0x02, 0x4a
        /*00de*/ 	.byte	0x80
	.zero		1


	//----- nvinfo : EIATTR_SYSCALL_OFFSETS
	.align		4
        /*00e0*/ 	.byte	0x04, 0x46
        /*00e2*/ 	.short	(.L_45 - .L_44)


	//   ....[0]....
.L_44:
        /*00e4*/ 	.word	0x000051f0


	//   ....[1]....
        /*00e8*/ 	.word	0x000052e0


	//   ....[2]....
        /*00ec*/ 	.word	0x00005c60


	//   ....[3]....
        /*00f0*/ 	.word	0x000070c0


	//   ....[4]....
        /*00f4*/ 	.word	0x000084f0


	//----- nvinfo : EIATTR_MBARRIER_INSTR_OFFSETS
	.align		4
.L_45:
        /*00f8*/ 	.byte	0x04, 0x39
        /*00fa*/ 	.short	(.L_47 - .L_46)


	//   ....[0]....
.L_46:
        /*00fc*/ 	.word	0x000005b0
        /*0100*/ 	.word	0x000000ff
        /*0104*/ 	.word	0x00000000
        /*0108*/ 	.short	0x0100
        /*010a*/ 	.byte	0x05
	.zero		1


	//   ....[1]....
        /*010c*/ 	.word	0x000005c0
        /*0110*/ 	.word	0x000000ff
        /*0114*/ 	.word	0x00000040
        /*0118*/ 	.short	0x0100
        /*011a*/ 	.byte	0x05
	.zero		1


	//   ....[2]....
        /*011c*/ 	.word	0x000005d0
        /*0120*/ 	.word	0x000000ff
        /*0124*/ 	.word	0x00000008
        /*0128*/ 	.short	0x0100
        /*012a*/ 	.byte	0x05
	.zero		1


	//   ....[3]....
        /*012c*/ 	.word	0x000005e0
        /*0130*/ 	.word	0x000000ff
        /*0134*/ 	.word	0x00000048
        /*0138*/ 	.short	0x0100
        /*013a*/ 	.byte	0x05
	.zero		1


	//   ....[4]....
        /*013c*/ 	.word	0x000005f0
        /*0140*/ 	.word	0x000000ff
        /*0144*/ 	.word	0x00000010
        /*0148*/ 	.short	0x0100
        /*014a*/ 	.byte	0x05
	.zero		1


	//   ....[5]....
        /*014c*/ 	.word	0x00000600
        /*0150*/ 	.word	0x000000ff
        /*0154*/ 	.word	0x00000050
        /*0158*/ 	.short	0x0100
        /*015a*/ 	.byte	0x05
	.zero		1


	//   ....[6]....
        /*015c*/ 	.word	0x00000610
        /*0160*/ 	.word	0x000000ff
        /*0164*/ 	.word	0x00000018
        /*0168*/ 	.short	0x0100
        /*016a*/ 	.byte	0x05
	.zero		1


	//   ....[7]....
        /*016c*/ 	.word	0x00000620
        /*0170*/ 	.word	0x000000ff
        /*0174*/ 	.word	0x00000058
        /*0178*/ 	.short	0x0100
        /*017a*/ 	.byte	0x05
	.zero		1


	//   ....[8]....
        /*017c*/ 	.word	0x00000630
        /*0180*/ 	.word	0x000000ff
        /*0184*/ 	.word	0x00000020
        /*0188*/ 	.short	0x0100
        /*018a*/ 	.byte	0x05
	.zero		1


	//   ....[9]....
        /*018c*/ 	.word	0x00000640
        /*0190*/ 	.word	0x000000ff
        /*0194*/ 	.word	0x00000060
        /*0198*/ 	.short	0x0100
        /*019a*/ 	.byte	0x05
	.zero		1


	//   ....[10]....
        /*019c*/ 	.word	0x00000650
        /*01a0*/ 	.word	0x000000ff
        /*01a4*/ 	.word	0x00000028
        /*01a8*/ 	.short	0x0100
        /*01aa*/ 	.byte	0x05
	.zero		1


	//   ....[11]....
        /*01ac*/ 	.word	0x00000660
        /*01b0*/ 	.word	0x000000ff
        /*01b4*/ 	.word	0x00000068
        /*01b8*/ 	.short	0x0100
        /*01ba*/ 	.byte	0x05
	.zero		1


	//   ....[12]....
        /*01bc*/ 	.word	0x00000670
        /*01c0*/ 	.word	0x000000ff
        /*01c4*/ 	.word	0x00000030
        /*01c8*/ 	.short	0x0100
        /*01ca*/ 	.byte	0x05
	.zero		1


	//   ....[13]....
        /*01cc*/ 	.word	0x00000680
        /*01d0*/ 	.word	0x000000ff
        /*01d4*/ 	.word	0x00000070
        /*01d8*/ 	.short	0x0100
        /*01da*/ 	.byte	0x05
	.zero		1


	//   ....[14]....
        /*01dc*/ 	.word	0x00000690
        /*01e0*/ 	.word	0x000000ff
        /*01e4*/ 	.word	0x00000038
        /*01e8*/ 	.short	0x0100
        /*01ea*/ 	.byte	0x05
	.zero		1


	//   ....[15]....
        /*01ec*/ 	.word	0x000006a0
        /*01f0*/ 	.word	0x000000ff
        /*01f4*/ 	.word	0x00000078
        /*01f8*/ 	.short	0x0100
        /*01fa*/ 	.byte	0x05
	.zero		1


	//   ....[16]....
        /*01fc*/ 	.word	0x000007d0
        /*0200*/ 	.word	0x000000ff
        /*0204*/ 	.word	0x00000080
        /*0208*/ 	.short	0x0100
        /*020a*/ 	.byte	0x07
	.zero		1


	//   ....[17]....
        /*020c*/ 	.word	0x000007e0
        /*0210*/ 	.word	0x000000ff
        /*0214*/ 	.word	0x00000098
        /*0218*/ 	.short	0x0100
        /*021a*/ 	.byte	0x07
	.zero		1


	//   ....[18]....
        /*021c*/ 	.word	0x000007f0
        /*0220*/ 	.word	0x000000ff
        /*0224*/ 	.word	0x00000088
        /*0228*/ 	.short	0x0100
        /*022a*/ 	.byte	0x07
	.zero		1


	//   ....[19]....
        /*022c*/ 	.word	0x00000800
        /*0230*/ 	.word	0x000000ff
        /*0234*/ 	.word	0x000000a0
        /*0238*/ 	.short	0x0100
        /*023a*/ 	.byte	0x07
	.zero		1


	//   ....[20]....
        /*023c*/ 	.word	0x00000810
        /*0240*/ 	.word	0x000000ff
        /*0244*/ 	.word	0x00000090
        /*0248*/ 	.short	0x0100
        /*024a*/ 	.byte	0x07
	.zero		1


	//   ....[21]....
        /*024c*/ 	.word	0x00000820
        /*0250*/ 	.word	0x000000ff
        /*0254*/ 	.word	0x000000a8
        /*0258*/ 	.short	0x0100
        /*025a*/ 	.byte	0x07
	.zero		1


	//   ....[22]....
        /*025c*/ 	.word	0x00000910
        /*0260*/ 	.word	0x000000ff
        /*0264*/ 	.word	0x000000b0
        /*0268*/ 	.short	0x0100
        /*026a*/ 	.byte	0x05
	.zero		1


	//   ....[23]....
        /*026c*/ 	.word	0x00000920
        /*0270*/ 	.word	0x000000ff
        /*0274*/ 	.word	0x000000b8
        /*0278*/ 	.short	0x0100
        /*027a*/ 	.byte	0x05
	.zero		1


	//   ....[24]....
        /*027c*/ 	.word	0x00000a60
        /*0280*/ 	.word	0x000000ff
        /*0284*/ 	.word	0x000000c0
        /*0288*/ 	.short	0x0100
        /*028a*/ 	.byte	0x05
	.zero		1


	//   ....[25]....
        /*028c*/ 	.word	0x00000a70
        /*0290*/ 	.word	0x000000ff
        /*0294*/ 	.word	0x000000d0
        /*0298*/ 	.short	0x0100
        /*029a*/ 	.byte	0x05
	.zero		1


	//   ....[26]....
        /*029c*/ 	.word	0x00000a80
        /*02a0*/ 	.word	0x000000ff
        /*02a4*/ 	.word	0x000000c8
        /*02a8*/ 	.short	0x0100
        /*02aa*/ 	.byte	0x05
	.zero		1


	//   ....[27]....
        /*02ac*/ 	.word	0x00000a90
        /*02b0*/ 	.word	0x000000ff
        /*02b4*/ 	.word	0x000000d8
        /*02b8*/ 	.short	0x0100
        /*02ba*/ 	.byte	0x05
	.zero		1


	//   ....[28]....
        /*02bc*/ 	.word	0x00000bc0
        /*02c0*/ 	.word	0x000000ff
        /*02c4*/ 	.word	0x000000e0
        /*02c8*/ 	.short	0x0100
        /*02ca*/ 	.byte	0x07
	.zero		1


	//   ....[29]....
        /*02cc*/ 	.word	0x00000bd0
        /*02d0*/ 	.word	0x000000ff
        /*02d4*/ 	.word	0x000000f0
        /*02d8*/ 	.short	0x0100
        /*02da*/ 	.byte	0x07
	.zero		1


	//   ....[30]....
        /*02dc*/ 	.word	0x00000be0
        /*02e0*/ 	.word	0x000000ff
        /*02e4*/ 	.word	0x000000e8
        /*02e8*/ 	.short	0x0100
        /*02ea*/ 	.byte	0x07
	.zero		1


	//   ....[31]....
        /*02ec*/ 	.word	0x00000bf0
        /*02f0*/ 	.word	0x000000ff
        /*02f4*/ 	.word	0x000000f8
        /*02f8*/ 	.short	0x0100
        /*02fa*/ 	.byte	0x07
	.zero		1


	//   ....[32]....
        /*02fc*/ 	.word	0x00000ce0
        /*0300*/ 	.word	0x000000ff
        /*0304*/ 	.word	0x00000100
        /*0308*/ 	.short	0x0100
        /*030a*/ 	.byte	0x05
	.zero		1


	//   ....[33]....
        /*030c*/ 	.word	0x00000cf0
        /*0310*/ 	.word	0x000000ff
        /*0314*/ 	.word	0x00000110
        /*0318*/ 	.short	0x0100
        /*031a*/ 	.byte	0x05
	.zero		1


	//   ....[34]....
        /*031c*/ 	.word	0x00000d00
        /*0320*/ 	.word	0x000000ff
        /*0324*/ 	.word	0x00000108
        /*0328*/ 	.short	0x0100
        /*032a*/ 	.byte	0x05
	.zero		1


	//   ....[35]....
        /*032c*/ 	.word	0x00000d10
        /*0330*/ 	.word	0x000000ff
        /*0334*/ 	.word	0x00000118
        /*0338*/ 	.short	0x0100
        /*033a*/ 	.byte	0x05
	.zero		1


	//   ....[36]....
        /*033c*/ 	.word	0x000015f0
        /*0340*/ 	.word	0x00000003
        /*0344*/ 	.word	0x00000110
        /*0348*/ 	.short	0x010a
        /*034a*/ 	.byte	0xff
	.zero		1


	//   ....[37]....
        /*034c*/ 	.word	0x00001620
        /*0350*/ 	.word	0x00000003
        /*0354*/ 	.word	0x00000100
        /*0358*/ 	.short	0x0101
        /*035a*/ 	.byte	0xff
	.zero		1


	//   ....[38]....
        /*035c*/ 	.word	0x000016f0
        /*0360*/ 	.word	0x000000ff
        /*0364*/ 	.word	0x00000040
        /*0368*/ 	.short	0x010a
        /*036a*/ 	.byte	0x05
	.zero		1


	//   ....[39]....
        /*036c*/ 	.word	0x00001790
        /*0370*/ 	.word	0x000000ff
        /*0374*/ 	.word	0x00000040
        /*0378*/ 	.short	0x010a
        /*037a*/ 	.byte	0x21
	.zero		1


	//   ....[40]....
        /*037c*/ 	.word	0x000018e0
        /*0380*/ 	.word	0x000000ff
        /*0384*/ 	.word	0x00000040
        /*0388*/ 	.short	0x010a
        /*038a*/ 	.byte	0x08
	.zero		1


	//   ....[41]....
        /*038c*/ 	.word	0x000019f0
        /*0390*/ 	.word	0x000000ff
        /*0394*/ 	.word	0x000000b8
        /*0398*/ 	.short	0x0101
        /*039a*/ 	.byte	0x04
	.zero		1


	//   ....[42]....
        /*039c*/ 	.word	0x00001a10
        /*03a0*/ 	.word	0x000000ff
        /*03a4*/ 	.word	0x00000040
        /*03a8*/ 	.short	0x010a
        /*03aa*/ 	.byte	0x05
	.zero		1


	//   ....[43]....
        /*03ac*/ 	.word	0x00001a90
        /*03b0*/ 	.word	0x000000ff
        /*03b4*/ 	.word	0x00000040
        /*03b8*/ 	.short	0x010a
        /*03ba*/ 	.byte	0x11
	.zero		1


	//   ....[44]....
        /*03bc*/ 	.word	0x00001be0
        /*03c0*/ 	.word	0x000000ff
        /*03c4*/ 	.word	0x00000040
        /*03c8*/ 	.short	0x010a
        /*03ca*/ 	.byte	0x08
	.zero		1


	//   ....[45]....
        /*03cc*/ 	.word	0x00001d20
        /*03d0*/ 	.word	0x00000002
        /*03d4*/ 	.word	0x000000c0
        /*03d8*/ 	.short	0x010a
        /*03da*/ 	.byte	0xff
	.zero		1


	//   ....[46]....
        /*03dc*/ 	.word	0x00001de0
        /*03e0*/ 	.word	0x00000002
        /*03e4*/ 	.word	0x00000000
        /*03e8*/ 	.short	0x0101
        /*03ea*/ 	.byte	0xff
	.zero		1


	//   ....[47]....
        /*03ec*/ 	.word	0x00002340
        /*03f0*/ 	.word	0x000000ff
        /*03f4*/ 	.word	0x00000000
        /*03f8*/ 	.short	0x010a
        /*03fa*/ 	.byte	0x05
	.zero		1


	//   ....[48]....
        /*03fc*/ 	.word	0x000023d0
        /*0400*/ 	.word	0x000000ff
        /*0404*/ 	.word	0x00000000
        /*0408*/ 	.short	0x010a
        /*040a*/ 	.byte	0x05
	.zero		1


	//   ....[49]....
        /*040c*/ 	.word	0x00002460
        /*0410*/ 	.word	0x000000ff
        /*0414*/ 	.word	0x00000000
        /*0418*/ 	.short	0x010a
        /*041a*/ 	.byte	0x05
	.zero		1


	//   ....[50]....
        /*041c*/ 	.word	0x000024f0
        /*0420*/ 	.word	0x000000ff
        /*0424*/ 	.word	0x00000000
        /*0428*/ 	.short	0x010a
        /*042a*/ 	.byte	0x05
	.zero		1


	//   ....[51]....
        /*042c*/ 	.word	0x00002580
        /*0430*/ 	.word	0x000000ff
        /*0434*/ 	.word	0x00000000
        /*0438*/ 	.short	0x010a
        /*043a*/ 	.byte	0x05
	.zero		1


	//   ....[52]....
        /*043c*/ 	.word	0x00002610
        /*0440*/ 	.word	0x000000ff
        /*0444*/ 	.word	0x00000000
        /*0448*/ 	.short	0x010a
        /*044a*/ 	.byte	0x05
	.zero		1


	//   ....[53]....
        /*044c*/ 	.word	0x000026a0
        /*0450*/ 	.word	0x000000ff
        /*0454*/ 	.word	0x00000000
        /*0458*/ 	.short	0x010a
        /*045a*/ 	.byte	0x05
	.zero		1


	//   ....[54]....
        /*045c*/ 	.word	0x00002740
        /*0460*/ 	.word	0x00000000
        /*0464*/ 	.word	0x00000000
        /*0468*/ 	.short	0x010a
        /*046a*/ 	.byte	0xff
	.zero		1


	//   ....[55]....
        /*046c*/ 	.word	0x00002860
        /*0470*/ 	.word	0x00000000
        /*0474*/ 	.word	0x00000100
        /*0478*/ 	.short	0x010a
        /*047a*/ 	.byte	0xff
	.zero		1


	//   ....[56]....
        /*047c*/ 	.word	0x000028c0
        /*0480*/ 	.word	0x00000004
        /*0484*/ 	.word	0x00000000
        /*0488*/ 	.short	0x0101
        /*048a*/ 	.byte	0xff
	.zero		1


	//   ....[57]....
        /*048c*/ 	.word	0x000028e0
        /*0490*/ 	.word	0x000000ff
        /*0494*/ 	.word	0x000000d0
        /*0498*/ 	.short	0x010a
        /*049a*/ 	.byte	0x05
	.zero		1


	//   ....[58]....
        /*049c*/ 	.word	0x00002a00
        /*04a0*/ 	.word	0x00000000
        /*04a4*/ 	.word	0x000000c0
        /*04a8*/ 	.short	0x010a
        /*04aa*/ 	.byte	0xff
	.zero		1


	//   ....[59]....
        /*04ac*/ 	.word	0x00002b10
        /*04b0*/ 	.word	0x00000000
        /*04b4*/ 	.word	0x00000000
        /*04b8*/ 	.short	0x0101
        /*04ba*/ 	.byte	0xff
	.zero		1


	//   ....[60]....
        /*04bc*/ 	.word	0x00002ba0
        /*04c0*/ 	.word	0x000000ff
        /*04c4*/ 	.word	0x000000d0
        /*04c8*/ 	.short	0x0106
        /*04ca*/ 	.byte	0x05
	.zero		1


	//   ....[61]....
        /*04cc*/ 	.word	0x00002bc0
        /*04d0*/ 	.word	0x000000ff
        /*04d4*/ 	.word	0x000000d0
        /*04d8*/ 	.short	0x010a
        /*04da*/ 	.byte	0x05
	.zero		1


	//   ....[62]....
        /*04dc*/ 	.word	0x00002c50
        /*04e0*/ 	.word	0x000000ff
        /*04e4*/ 	.word	0x000000d0
        /*04e8*/ 	.short	0x0106
        /*04ea*/ 	.byte	0x04
	.zero		1


	//   ....[63]....
        /*04ec*/ 	.word	0x00002c90
        /*04f0*/ 	.word	0x00000000
        /*04f4*/ 	.word	0x000000d0
        /*04f8*/ 	.short	0x010a
        /*04fa*/ 	.byte	0xff
	.zero		1


	//   ....[64]....
        /*04fc*/ 	.word	0x00003190
        /*0500*/ 	.word	0x00000000
        /*0504*/ 	.word	0x000000c0
        /*0508*/ 	.short	0x010a
        /*050a*/ 	.byte	0xff
	.zero		1


	//   ....[65]....
        /*050c*/ 	.word	0x000032a0
        /*0510*/ 	.word	0x00000003
        /*0514*/ 	.word	0x00000000
        /*0518*/ 	.short	0x0101
        /*051a*/ 	.byte	0xff
	.zero		1


	//   ....[66]....
        /*051c*/ 	.word	0x000032b0
        /*0520*/ 	.word	0x000000ff
        /*0524*/ 	.word	0x00000000
        /*0528*/ 	.short	0x010a
        /*052a*/ 	.byte	0x05
	.zero		1


	//   ....[67]....
        /*052c*/ 	.word	0x000032d0
        /*0530*/ 	.word	0x000000ff
        /*0534*/ 	.word	0x000000f0
        /*0538*/ 	.short	0x010a
        /*053a*/ 	.byte	0x0e
	.zero		1


	//   ....[68]....
        /*053c*/ 	.word	0x000033a0
        /*0540*/ 	.word	0x000000ff
        /*0544*/ 	.word	0x00000000
        /*0548*/ 	.short	0x010a
        /*054a*/ 	.byte	0x07
	.zero		1


	//   ....[69]....
        /*054c*/ 	.word	0x000034d0
        /*0550*/ 	.word	0x000000ff
        /*0554*/ 	.word	0x00000000
        /*0558*/ 	.short	0x010a
        /*055a*/ 	.byte	0x13
	.zero		1


	//   ....[70]....
        /*055c*/ 	.word	0x000036d0
        /*0560*/ 	.word	0x000000ff
        /*0564*/ 	.word	0x00000000
        /*0568*/ 	.short	0x010a
        /*056a*/ 	.byte	0x05
	.zero		1


	//   ....[71]....
        /*056c*/ 	.word	0x00003760
        /*0570*/ 	.word	0x000000ff
        /*0574*/ 	.word	0x00000000
        /*0578*/ 	.short	0x010a
        /*057a*/ 	.byte	0x06
	.zero		1


	//   ....[72]....
        /*057c*/ 	.word	0x00003bd0
        /*0580*/ 	.word	0x00000000
        /*0584*/ 	.word	0x000000c0
        /*0588*/ 	.short	0x010a
        /*058a*/ 	.byte	0xff
	.zero		1


	//   ....[73]....
        /*058c*/ 	.word	0x00003c90
        /*0590*/ 	.word	0x00000000
        /*0594*/ 	.word	0x00000000
        /*0598*/ 	.short	0x0101
        /*059a*/ 	.byte	0xff
	.zero		1


	//   ....[74]....
        /*059c*/ 	.word	0x00003fb0
        /*05a0*/ 	.word	0x000000ff
        /*05a4*/ 	.word	0x000000b8
        /*05a8*/ 	.short	0x010a
        /*05aa*/ 	.byte	0x07
	.zero		1


	//   ....[75]....
        /*05ac*/ 	.word	0x000041a0
        /*05b0*/ 	.word	0x000000ff
        /*05b4*/ 	.word	0x00000098
        /*05b8*/ 	.short	0x010a
        /*05ba*/ 	.byte	0x07
	.zero		1


	//   ....[76]....
        /*05bc*/ 	.word	0x00004330
        /*05c0*/ 	.word	0x000000ff
        /*05c4*/ 	.word	0x00000080
        /*05c8*/ 	.short	0x010b
        /*05ca*/ 	.byte	0x07
	.zero		1


	//   ....[77]....
        /*05cc*/ 	.word	0x00004340
        /*05d0*/ 	.word	0x000000ff
        /*05d4*/ 	.word	0x00000000
        /*05d8*/ 	.short	0x0101
        /*05da*/ 	.byte	0x08
	.zero		1


	//   ....[78]....
        /*05dc*/ 	.word	0x00004350
        /*05e0*/ 	.word	0x000000ff
        /*05e4*/ 	.word	0x000000a0
        /*05e8*/ 	.short	0x010a
        /*05ea*/ 	.byte	0x07
	.zero		1


	//   ....[79]....
        /*05ec*/ 	.word	0x000044f0
        /*05f0*/ 	.word	0x000000ff
        /*05f4*/ 	.word	0x00000088
        /*05f8*/ 	.short	0x010b
        /*05fa*/ 	.byte	0x07
	.zero		1


	//   ....[80]....
        /*05fc*/ 	.word	0x00004560
        /*0600*/ 	.word	0x000000ff
        /*0604*/ 	.word	0x00000000
        /*0608*/ 	.short	0x0101
        /*060a*/ 	.byte	0x08
	.zero		1


	//   ....[81]....
        /*060c*/ 	.word	0x00004590
        /*0610*/ 	.word	0x000000ff
        /*0614*/ 	.word	0x000000a8
        /*0618*/ 	.short	0x010a
        /*061a*/ 	.byte	0x07
	.zero		1


	//   ....[82]....
        /*061c*/ 	.word	0x000047a0
        /*0620*/ 	.word	0x000000ff
        /*0624*/ 	.word	0x00000090
        /*0628*/ 	.short	0x010b
        /*062a*/ 	.byte	0x07
	.zero		1


	//   ....[83]....
        /*062c*/ 	.word	0x000047c0
        /*0630*/ 	.word	0x000000ff
        /*0634*/ 	.word	0x00000000
        /*0638*/ 	.short	0x0101
        /*063a*/ 	.byte	0x0d
	.zero		1


	//   ....[84]....
        /*063c*/ 	.word	0x000047f0
        /*0640*/ 	.word	0x000000ff
        /*0644*/ 	.word	0x00000098
        /*0648*/ 	.short	0x010a
        /*064a*/ 	.byte	0x07
	.zero		1


	//   ....[85]....
        /*064c*/ 	.word	0x00004810
        /*0650*/ 	.word	0x000000ff
        /*0654*/ 	.word	0x000000a0
        /*0658*/ 	.short	0x010a
        /*065a*/ 	.byte	0x07
	.zero		1


	//   ....[86]....
        /*065c*/ 	.word	0x00004850
        /*0660*/ 	.word	0x00000000
        /*0664*/ 	.word	0x000000a8
        /*0668*/ 	.short	0x010a
        /*066a*/ 	.byte	0xff
	.zero		1


	//   ....[87]....
        /*066c*/ 	.word	0x00004bb0
        /*0670*/ 	.word	0x00000000
        /*0674*/ 	.word	0x000000c0
        /*0678*/ 	.short	0x010a
        /*067a*/ 	.byte	0xff
	.zero		1


	//   ....[88]....
        /*067c*/ 	.word	0x00004cc0
        /*0680*/ 	.word	0x00000000
        /*0684*/ 	.word	0x00000000
        /*0688*/ 	.short	0x0101
        /*068a*/ 	.byte	0xff
	.zero		1


	//   ....[89]....
        /*068c*/ 	.word	0x00005770
        /*0690*/ 	.word	0x000000ff
        /*0694*/ 	.word	0x00000080
        /*0698*/ 	.short	0x010a
        /*069a*/ 	.byte	0x30
	.zero		1


	//   ....[90]....
        /*069c*/ 	.word	0x00005850
        /*06a0*/ 	.word	0x0000006c
        /*06a4*/ 	.word	0x000000e0
        /*06a8*/ 	.short	0x010a
        /*06aa*/ 	.byte	0xff
	.zero		1


	//   ....[91]....
        /*06ac*/ 	.word	0x00005a10
        /*06b0*/ 	.word	0x000000ff
        /*06b4*/ 	.word	0x00000080
        /*06b8*/ 	.short	0x010a
        /*06ba*/ 	.byte	0x30
	.zero		1


	//   ....[92]....
        /*06bc*/ 	.word	0x00005b40
        /*06c0*/ 	.word	0x0000006c
        /*06c4*/ 	.word	0x000000e0
        /*06c8*/ 	.short	0x010a
        /*06ca*/ 	.byte	0xff
	.zero		1


	//   ....[93]....
        /*06cc*/ 	.word	0x00006d60
        /*06d0*/ 	.word	0x00000000
        /*06d4*/ 	.word	0x00000000
        /*06d8*/ 	.short	0x0101
        /*06da*/ 	.byte	0xff
	.zero		1


	//   ....[94]....
        /*06dc*/ 	.word	0x00006d70
        /*06e0*/ 	.word	0x00000003
        /*06e4*/ 	.word	0x00000080
        /*06e8*/ 	.short	0x010a
        /*06ea*/ 	.byte	0xff
	.zero		1


	//   ....[95]....
        /*06ec*/ 	.word	0x00006e50
        /*06f0*/ 	.word	0x00000003
        /*06f4*/ 	.word	0x00000080
        /*06f8*/ 	.short	0x010a
        /*06fa*/ 	.byte	0xff
	.zero		1


	//   ....[96]....
        /*06fc*/ 	.word	0x000081a0
        /*0700*/ 	.word	0x00000000
        /*0704*/ 	.word	0x00000000
        /*0708*/ 	.short	0x0101
        /*070a*/ 	.byte	0xff
	.zero		1


	//   ....[97]....
        /*070c*/ 	.word	0x000081b0
        /*0710*/ 	.word	0x00000004
        /*0714*/ 	.word	0x00000080
        /*0718*/ 	.short	0x010a
        /*071a*/ 	.byte	0xff
	.zero		1


	//   ....[98]....
        /*071c*/ 	.word	0x00008290
        /*0720*/ 	.word	0x00000004
        /*0724*/ 	.word	0x00000080
        /*0728*/ 	.short	0x010a
        /*072a*/ 	.byte	0xff
	.zero		1


	//   ....[99]....
        /*072c*/ 	.word	0x00008670
        /*0730*/ 	.word	0x000000ff
        /*0734*/ 	.word	0x00000000
        /*0738*/ 	.short	0x0101
        /*073a*/ 	.byte	0x05
	.zero		1


	//   ....[100]....
        /*073c*/ 	.word	0x00009620
        /*0740*/ 	.word	0x00000000
        /*0744*/ 	.word	0x00000000
        /*0748*/ 	.short	0x0101
        /*074a*/ 	.byte	0xff
	.zero		1


	//   ....[101]....
        /*074c*/ 	.word	0x00009890
        /*0750*/ 	.word	0x000000ff
        /*0754*/ 	.word	0x00000000
        /*0758*/ 	.short	0x0101
        /*075a*/ 	.byte	0x04
	.zero		1


	//   ....[102]....
        /*075c*/ 	.word	0x000098b0
        /*0760*/ 	.word	0x00000003
        /*0764*/ 	.word	0x00000110
        /*0768*/ 	.short	0x010a
        /*076a*/ 	.byte	0xff
	.zero		1


	//   ....[103]....
        /*076c*/ 	.word	0x00009910
        /*0770*/ 	.word	0x00000002
        /*0774*/ 	.word	0x00000040
        /*0778*/ 	.short	0x010a
        /*077a*/ 	.byte	0xff
	.zero		1


	//   ....[104]....
        /*077c*/ 	.word	0x00009970
        /*0780*/ 	.word	0x00000002
        /*0784*/ 	.word	0x00000040
        /*0788*/ 	.short	0x010a
        /*078a*/ 	.byte	0xff
	.zero		1


	//   ....[105]....
        /*078c*/ 	.word	0x000099c0
        /*0790*/ 	.word	0x00000002
        /*0794*/ 	.word	0x000000c0
        /*0798*/ 	.short	0x010a
        /*079a*/ 	.byte	0xff
	.zero		1


	//   ....[106]....
        /*079c*/ 	.word	0x00009a20
        /*07a0*/ 	.word	0x00000000
        /*07a4*/ 	.word	0x00000000
        /*07a8*/ 	.short	0x010a
        /*07aa*/ 	.byte	0xff
	.zero		1


	//   ....[107]....
        /*07ac*/ 	.word	0x00009a80
        /*07b0*/ 	.word	0x00000000
        /*07b4*/ 	.word	0x00000000
        /*07b8*/ 	.short	0x010a
        /*07ba*/ 	.byte	0xff
	.zero		1


	//   ....[108]....
        /*07bc*/ 	.word	0x00009ae0
        /*07c0*/ 	.word	0x00000000
        /*07c4*/ 	.word	0x00000000
        /*07c8*/ 	.short	0x010a
        /*07ca*/ 	.byte	0xff
	.zero		1


	//   ....[109]....
        /*07cc*/ 	.word	0x00009b40
        /*07d0*/ 	.word	0x00000000
        /*07d4*/ 	.word	0x00000000
        /*07d8*/ 	.short	0x010a
        /*07da*/ 	.byte	0xff
	.zero		1


	//   ....[110]....
        /*07dc*/ 	.word	0x00009ba0
        /*07e0*/ 	.word	0x00000000
        /*07e4*/ 	.word	0x00000000
        /*07e8*/ 	.short	0x010a
        /*07ea*/ 	.byte	0xff
	.zero		1


	//   ....[111]....
        /*07ec*/ 	.word	0x00009c00
        /*07f0*/ 	.word	0x00000000
        /*07f4*/ 	.word	0x00000000
        /*07f8*/ 	.short	0x010a
        /*07fa*/ 	.byte	0xff
	.zero		1


	//   ....[112]....
        /*07fc*/ 	.word	0x00009c60
        /*0800*/ 	.word	0x00000000
        /*0804*/ 	.word	0x00000000
        /*0808*/ 	.short	0x010a
        /*080a*/ 	.byte	0xff
	.zero		1


	//   ....[113]....
        /*080c*/ 	.word	0x00009cb0
        /*0810*/ 	.word	0x00000000
        /*0814*/ 	.word	0x00000100
        /*0818*/ 	.short	0x010a
        /*081a*/ 	.byte	0xff
	.zero		1


	//   ....[114]....
        /*081c*/ 	.word	0x00009d10
        /*0820*/ 	.word	0x00000000
        /*0824*/ 	.word	0x000000d0
        /*0828*/ 	.short	0x010a
        /*082a*/ 	.byte	0xff
	.zero		1


	//   ....[115]....
        /*082c*/ 	.word	0x00009d60
        /*0830*/ 	.word	0x00000000
        /*0834*/ 	.word	0x000000c0
        /*0838*/ 	.short	0x010a
        /*083a*/ 	.byte	0xff
	.zero		1


	//   ....[116]....
        /*083c*/ 	.word	0x00009dc0
        /*0840*/ 	.word	0x00000000
        /*0844*/ 	.word	0x000000d0
        /*0848*/ 	.short	0x010a
        /*084a*/ 	.byte	0xff
	.zero		1


	//   ....[117]....
        /*084c*/ 	.word	0x00009e10
        /*0850*/ 	.word	0x00000000
        /*0854*/ 	.word	0x000000c0
        /*0858*/ 	.short	0x010a
        /*085a*/ 	.byte	0xff
	.zero		1


	//   ....[118]....
        /*085c*/ 	.word	0x00009e70
        /*0860*/ 	.word	0x00000003
        /*0864*/ 	.word	0x000000f0
        /*0868*/ 	.short	0x010a
        /*086a*/ 	.byte	0xff
	.zero		1


	//   ....[119]....
        /*086c*/ 	.word	0x00009ed0
        /*0870*/ 	.word	0x00000000
        /*0874*/ 	.word	0x00000000
        /*0878*/ 	.short	0x010a
        /*087a*/ 	.byte	0xff
	.zero		1


	//   ....[120]....
        /*087c*/ 	.word	0x00009f30
        /*0880*/ 	.word	0x00000000
        /*0884*/ 	.word	0x00000000
        /*0888*/ 	.short	0x010a
        /*088a*/ 	.byte	0xff
	.zero		1


	//   ....[121]....
        /*088c*/ 	.word	0x00009f90
        /*0890*/ 	.word	0x00000000
        /*0894*/ 	.word	0x00000000
        /*0898*/ 	.short	0x010a
        /*089a*/ 	.byte	0xff
	.zero		1


	//   ....[122]....
        /*089c*/ 	.word	0x00009fe0
        /*08a0*/ 	.word	0x00000000
        /*08a4*/ 	.word	0x000000c0
        /*08a8*/ 	.short	0x010a
        /*08aa*/ 	.byte	0xff
	.zero		1


	//   ....[123]....
        /*08ac*/ 	.word	0x0000a040
        /*08b0*/ 	.word	0x00000000
        /*08b4*/ 	.word	0x000000b8
        /*08b8*/ 	.short	0x010a
        /*08ba*/ 	.byte	0xff
	.zero		1


	//   ....[124]....
        /*08bc*/ 	.word	0x0000a0a0
        /*08c0*/ 	.word	0x00000003
        /*08c4*/ 	.word	0x00000098
        /*08c8*/ 	.short	0x010a
        /*08ca*/ 	.byte	0xff
	.zero		1


	//   ....[125]....
        /*08cc*/ 	.word	0x0000a100
        /*08d0*/ 	.word	0x00000003
        /*08d4*/ 	.word	0x000000a0
        /*08d8*/ 	.short	0x010a
        /*08da*/ 	.byte	0xff
	.zero		1


	//   ....[126]....
        /*08dc*/ 	.word	0x0000a160
        /*08e0*/ 	.word	0x00000003
        /*08e4*/ 	.word	0x000000a8
        /*08e8*/ 	.short	0x010a
        /*08ea*/ 	.byte	0xff
	.zero		1


	//   ....[127]....
        /*08ec*/ 	.word	0x0000a1c0
        /*08f0*/ 	.word	0x00000000
        /*08f4*/ 	.word	0x00000098
        /*08f8*/ 	.short	0x010a
        /*08fa*/ 	.byte	0xff
	.zero		1


	//   ....[128]....
        /*08fc*/ 	.word	0x0000a220
        /*0900*/ 	.word	0x00000000
        /*0904*/ 	.word	0x000000a0
        /*0908*/ 	.short	0x010a
        /*090a*/ 	.byte	0xff
	.zero		1


	//   ....[129]....
        /*090c*/ 	.word	0x0000a270
        /*0910*/ 	.word	0x00000000
        /*0914*/ 	.word	0x000000c0
        /*0918*/ 	.short	0x010a
        /*091a*/ 	.byte	0xff
	.zero		1


	//   ....[130]....
        /*091c*/ 	.word	0x0000a2d0
        /*0920*/ 	.word	0x00000000
        /*0924*/ 	.word	0x00000080
        /*0928*/ 	.short	0x010a
        /*092a*/ 	.byte	0xff
	.zero		1


	//   ....[131]....
        /*092c*/ 	.word	0x0000a320
        /*0930*/ 	.word	0x0000006c
        /*0934*/ 	.word	0x000000e0
        /*0938*/ 	.short	0x010a
        /*093a*/ 	.byte	0xff
	.zero		1


	//   ....[132]....
        /*093c*/ 	.word	0x0000a370
        /*0940*/ 	.word	0x00000003
        /*0944*/ 	.word	0x00000080
        /*0948*/ 	.short	0x010a
        /*094a*/ 	.byte	0xff
	.zero		1


	//   ....[133]....
        /*094c*/ 	.word	0x0000a3c0
        /*0950*/ 	.word	0x00000004
        /*0954*/ 	.word	0x00000080
        /*0958*/ 	.short	0x010a
        /*095a*/ 	.byte	0xff
	.zero		1


	//----- nvinfo : EIATTR_NUM_MBARRIERS
	.align		4
.L_47:
        /*095c*/ 	.byte	0x03, 0x38
        /*095e*/ 	.short	0x0024


	//----- nvinfo : EIATTR_EXIT_INSTR_OFFSETS
	.align		4
        /*0960*/ 	.byte	0x04, 0x1c
        /*0962*/ 	.short	(.L_49 - .L_48)


	//   ....[0]....
.L_48:
        /*0964*/ 	.word	0x00002770


	//   ....[1]....
        /*0968*/ 	.word	0x00002c60


	//   ....[2]....
        /*096c*/ 	.word	0x00002cc0


	//   ....[3]....
        /*0970*/ 	.word	0x000039c0


	//   ....[4]....
        /*0974*/ 	.word	0x00004880


	//   ....[5]....
        /*0978*/ 	.word	0x000048c0


	//   ....[6]....
        /*097c*/ 	.word	0x00009780


	//   ....[7]....
        /*0980*/ 	.word	0x00009800


	//   ....[8]....
        /*0984*/ 	.word	0x00009830


	//   ....[9]....
        /*0988*/ 	.word	0x000098a0


	//----- nvinfo : EIATTR_MAX_THREADS
	.align		4
.L_49:
        /*098c*/ 	.byte	0x04, 0x05
        /*098e*/ 	.short	(.L_51 - .L_50)
.L_50:
        /*0990*/ 	.word	0x00000100
        /*0994*/ 	.word	0x00000001
        /*0998*/ 	.word	0x00000001


	//----- nvinfo : EIATTR_CRS_STACK_SIZE
	.align		4
.L_51:
        /*099c*/ 	.byte	0x04, 0x1e
        /*099e*/ 	.short	(.L_53 - .L_52)
.L_52:
        /*09a0*/ 	.word	0x00000000


	//----- nvinfo : EIATTR_CBANK_PARAM_SIZE
	.align		4
.L_53:
        /*09a4*/ 	.byte	0x03, 0x19
        /*09a6*/ 	.short	0x0800


	//----- nvinfo : EIATTR_PARAM_CBANK
	.align		4
        /*09a8*/ 	.byte	0x04, 0x0a
        /*09aa*/ 	.short	(.L_55 - .L_54)
	.align		4
.L_54:
        /*09ac*/ 	.word	index@(.nv.constant0._ZN7cutlass13device_kernelINS_4gemm6kernel13GemmUniversalIN4cute5tupleIJiiiiEEENS1_10collective13CollectiveMmaINS1_35MainloopSm100TmaUmmaWarpSpecializedILi8ELi2ELi2ENS5_IJNS4_1CILi1EEESB_SB_EEEEENS5_IJNSA_ILi128EEENSA_ILi192EEENSA_ILi32EEEEEENS_10bfloat16_tENS5_IJlSB_lEEESI_SJ_NS4_8TiledMMAINS4_8MMA_AtomIJNS4_20SM100_MMA_F16BF16_SSISI_SI_fLi128ELi192ELNS4_4UMMA5MajorE0ELSO_0ELNSN_7ScaleInE0ELSP_0EEEEEENS4_6LayoutISC_NS5_IJNSA_ILi0EEEST_ST_EEEEENS5_IJNS4_10UnderscoreESW_SW_EEEEENS4_13SM90_TMA_LOADENS4_14ComposedLayoutINS4_7SwizzleILi2ELi4ELi3EEENS4_18smem_ptr_flag_bitsILi16EEENSS_INS5_IJNSA_ILi8EEESG_EEENS5_IJSG_SB_EEEEEEEvNS4_8identityESZ_S19_vS1A_EENS_8epilogue10collective18CollectiveEpilogueINS1C_23Sm100TmaWarpSpecializedILi3ELi2ELi64ELb1ELb0EEEJSH_NS5_IJNSS_ISE_SB_EENSS_INSA_ILi64EEESB_EEEEESI_SJ_SI_SJ_NS1C_6fusion15FusionCallbacksIS1G_NS1L_17LinearCombinationISI_fSI_fLNS_15FloatRoundStyleE2EEESH_S1K_JEEENS4_5SM1004TMEM4LOAD26SM100_TMEM_LOAD_32dp32b64xESZ_NS10_INS11_ILi3ELi4ELi3EEES14_NSS_INS5_IJS15_S1I_EEENS5_IJS1I_SB_EEEEEEENS4_39AutoVectorizingCopyWithAssumedAlignmentILi128EEENS4_14SM90_TMA_STOREES1Z_S21_S21_EEEvvEEEEvNT_6ParamsE)
        /*09b0*/ 	.short	0x0380
        /*09b2*/ 	.short	0x0800


	//----- nvinfo : EIATTR_SW_WAR
	.align		4
.L_55:
        /*09b4*/ 	.byte	0x04, 0x36
        /*09b6*/ 	.short	(.L_57 - .L_56)
.L_56:
        /*09b8*/ 	.word	0x00000008
.L_57:


//--------------------- .nv.callgraph             --------------------------
	.section	.nv.callgraph,"",@"SHT_CUDA_CALLGRAPH"
	.align	4
	.sectionentsize	8
	.align		4
        /*0000*/ 	.word	0x00000000
	.align		4
        /*0004*/ 	.word	0xffffffff
	.align		4
        /*0008*/ 	.word	index@(_ZN7cutlass13device_kernelINS_4gemm6kernel13GemmUniversalIN4cute5tupleIJiiiiEEENS1_10collective13CollectiveMmaINS1_35MainloopSm100TmaUmmaWarpSpecializedILi8ELi2ELi2ENS5_IJNS4_1CILi1EEESB_SB_EEEEENS5_IJNSA_ILi128EEENSA_ILi192EEENSA_ILi32EEEEEENS_10bfloat16_tENS5_IJlSB_lEEESI_SJ_NS4_8TiledMMAINS4_8MMA_AtomIJNS4_20SM100_MMA_F16BF16_SSISI_SI_fLi128ELi192ELNS4_4UMMA5MajorE0ELSO_0ELNSN_7ScaleInE0ELSP_0EEEEEENS4_6LayoutISC_NS5_IJNSA_ILi0EEEST_ST_EEEEENS5_IJNS4_10UnderscoreESW_SW_EEEEENS4_13SM90_TMA_LOADENS4_14ComposedLayoutINS4_7SwizzleILi2ELi4ELi3EEENS4_18smem_ptr_flag_bitsILi16EEENSS_INS5_IJNSA_ILi8EEESG_EEENS5_IJSG_SB_EEEEEEEvNS4_8identityESZ_S19_vS1A_EENS_8epilogue10collective18CollectiveEpilogueINS1C_23Sm100TmaWarpSpecializedILi3ELi2ELi64ELb1ELb0EEEJSH_NS5_IJNSS_ISE_SB_EENSS_INSA_ILi64EEESB_EEEEESI_SJ_SI_SJ_NS1C_6fusion15FusionCallbacksIS1G_NS1L_17LinearCombinationISI_fSI_fLNS_15FloatRoundStyleE2EEESH_S1K_JEEENS4_5SM1004TMEM4LOAD26SM100_TMEM_LOAD_32dp32b64xESZ_NS10_INS11_ILi3ELi4ELi3EEES14_NSS_INS5_IJS15_S1I_EEENS5_IJS1I_SB_EEEEEEENS4_39AutoVectorizingCopyWithAssumedAlignmentILi128EEENS4_14SM90_TMA_STOREES1Z_S21_S21_EEEvvEEEEvNT_6ParamsE)
	.align		4
        /*000c*/ 	.word	index@(__assertfail)
	.align		4
        /*0010*/ 	.word	0x00000000
	.align		4
        /*0014*/ 	.word	0xfffffffe
	.align		4
        /*0018*/ 	.word	0x00000000
	.align		4
        /*001c*/ 	.word	0xfffffffd
	.align		4
        /*0020*/ 	.word	0x00000000
	.align		4
        /*0024*/ 	.word	0xfffffffc


//--------------------- .nv.constant4             --------------------------
	.section	.nv.constant4,"a",@progbits
	.align	8
	.align		8
.nv.constant4:
        /*0000*/ 	.dword	__assertfail
	.align		8
        /*0008*/ 	.dword	__unnamed_1
	.align		8
        /*0010*/ 	.dword	__unnamed_2
	.align		8
        /*0018*/ 	.dword	_ZN39_INTERNAL_e0aae4c9_4_k_cu_c66a430e_47834cuda3std3__45__cpo5beginE
	.align		8
        /*0020*/ 	.dword	_ZN39_INTERNAL_e0aae4c9_4_k_cu_c66a430e_47834cuda3std3__45__cpo3endE
	.align		8
        /*0028*/ 	.dword	_ZN39_INTERNAL_e0aae4c9_4_k_cu_c66a430e_47834cuda3std3__45__cpo6cbeginE
	.align		8
        /*0030*/ 	.dword	_ZN39_INTERNAL_e0aae4c9_4_k_cu_c66a430e_47834cuda3std3__45__cpo4cendE
	.align		8
        /*0038*/ 	.dword	_ZN39_INTERNAL_e0aae4c9_4_k_cu_c66a430e_47834cuda3std3__441_GLOBAL__N__e0aae4c9_4_k_cu_c66a430e_47836ignoreE
	.align		8
        /*0040*/ 	.dword	_ZN39_INTERNAL_e0aae4c9_4_k_cu_c66a430e_47834cuda3std3__419piecewise_constructE
	.align		8
        /*0048*/ 	.dword	_ZN39_INTERNAL_e0aae4c9_4_k_cu_c66a430e_47834cuda3std3__48in_placeE
	.align		8
        /*0050*/ 	.dword	_ZN39_INTERNAL_e0aae4c9_4_k_cu_c66a430e_47834cuda3std6ranges3__45__cpo4swapE
	.align		8
        /*0058*/ 	.dword	_ZN39_INTERNAL_e0aae4c9_4_k_cu_c66a430e_47834cuda3std6ranges3__45__cpo9iter_moveE
	.align		8
        /*0060*/ 	.dword	_ZN39_INTERNAL_e0aae4c9_4_k_cu_c66a430e_47834cute7productE
	.align		8
        /*0068*/ 	.dword	_ZN39_INTERNAL_e0aae4c9_4_k_cu_c66a430e_47834cute1_E
	.align		8
        /*0070*/ 	.dword	$str$25
	.align		8
        /*0078*/ 	.dword	$str$26
	.align		8
        /*0080*/ 	.dword	$str$27
	.align		8
        /*0088*/ 	.dword	$str$28


//--------------------- .text._ZN7cutlass13device_kernelINS_4gemm6kernel13GemmUniversalIN4cute5tupleIJiiiiEEENS1_10collective13CollectiveMmaINS1_35MainloopSm100TmaUmmaWarpSpecializedILi8ELi2ELi2ENS5_IJNS4_1CILi1EEESB_SB_EEEEENS5_IJNSA_ILi128EEENSA_ILi192EEENSA_ILi32EEEEEENS_10bfloat16_tENS5_IJlSB_lEEESI_SJ_NS4_8TiledMMAINS4_8MMA_AtomIJNS4_20SM100_MMA_F16BF16_SSISI_SI_fLi128ELi192ELNS4_4UMMA5MajorE0ELSO_0ELNSN_7ScaleInE0ELSP_0EEEEEENS4_6LayoutISC_NS5_IJNSA_ILi0EEEST_ST_EEEEENS5_IJNS4_10UnderscoreESW_SW_EEEEENS4_13SM90_TMA_LOADENS4_14ComposedLayoutINS4_7SwizzleILi2ELi4ELi3EEENS4_18smem_ptr_flag_bitsILi16EEENSS_INS5_IJNSA_ILi8EEESG_EEENS5_IJSG_SB_EEEEEEEvNS4_8identityESZ_S19_vS1A_EENS_8epilogue10collective18CollectiveEpilogueINS1C_23Sm100TmaWarpSpecializedILi3ELi2ELi64ELb1ELb0EEEJSH_NS5_IJNSS_ISE_SB_EENSS_INSA_ILi64EEESB_EEEEESI_SJ_SI_SJ_NS1C_6fusion15FusionCallbacksIS1G_NS1L_17LinearCombinationISI_fSI_fLNS_15FloatRoundStyleE2EEESH_S1K_JEEENS4_5SM1004TMEM4LOAD26SM100_TMEM_LOAD_32dp32b64xESZ_NS10_INS11_ILi3ELi4ELi3EEES14_NSS_INS5_IJS15_S1I_EEENS5_IJS1I_SB_EEEEEEENS4_39AutoVectorizingCopyWithAssumedAlignmentILi128EEENS4_14SM90_TMA_STOREES1Z_S21_S21_EEEvvEEEEvNT_6ParamsE --------------------------
	.section	.text._ZN7cutlass13device_kernelINS_4gemm6kernel13GemmUniversalIN4cute5tupleIJiiiiEEENS1_10collective13CollectiveMmaINS1_35MainloopSm100TmaUmmaWarpSpecializedILi8ELi2ELi2ENS5_IJNS4_1CILi1EEESB_SB_EEEEENS5_IJNSA_ILi128EEENSA_ILi192EEENSA_ILi32EEEEEENS_10bfloat16_tENS5_IJlSB_lEEESI_SJ_NS4_8TiledMMAINS4_8MMA_AtomIJNS4_20SM100_MMA_F16BF16_SSISI_SI_fLi128ELi192ELNS4_4UMMA5MajorE0ELSO_0ELNSN_7ScaleInE0ELSP_0EEEEEENS4_6LayoutISC_NS5_IJNSA_ILi0EEEST_ST_EEEEENS5_IJNS4_10UnderscoreESW_SW_EEEEENS4_13SM90_TMA_LOADENS4_14ComposedLayoutINS4_7SwizzleILi2ELi4ELi3EEENS4_18smem_ptr_flag_bitsILi16EEENSS_INS5_IJNSA_ILi8EEESG_EEENS5_IJSG_SB_EEEEEEEvNS4_8identityESZ_S19_vS1A_EENS_8epilogue10collective18CollectiveEpilogueINS1C_23Sm100TmaWarpSpecializedILi3ELi2ELi64ELb1ELb0EEEJSH_NS5_IJNSS_ISE_SB_EENSS_INSA_ILi64EEESB_EEEEESI_SJ_SI_SJ_NS1C_6fusion15FusionCallbacksIS1G_NS1L_17LinearCombinationISI_fSI_fLNS_15FloatRoundStyleE2EEESH_S1K_JEEENS4_5SM1004TMEM4LOAD26SM100_TMEM_LOAD_32dp32b64xESZ_NS10_INS11_ILi3ELi4ELi3EEES14_NSS_INS5_IJS15_S1I_EEENS5_IJS1I_SB_EEEEEEENS4_39AutoVectorizingCopyWithAssumedAlignmentILi128EEENS4_14SM90_TMA_STOREES1Z_S21_S21_EEEvvEEEEvNT_6ParamsE,"ax",@progbits
	.align	128
.text._ZN7cutlass13device_kernelINS_4gemm6kernel13GemmUniversalIN4cute5tupleIJiiiiEEENS1_10collective13CollectiveMmaINS1_35MainloopSm100TmaUmmaWarpSpecializedILi8ELi2ELi2ENS5_IJNS4_1CILi1EEESB_SB_EEEEENS5_IJNSA_ILi128EEENSA_ILi192EEENSA_ILi32EEEEEENS_10bfloat16_tENS5_IJlSB_lEEESI_SJ_NS4_8TiledMMAINS4_8MMA_AtomIJNS4_20SM100_MMA_F16BF16_SSISI_SI_fLi128ELi192ELNS4_4UMMA5MajorE0ELSO_0ELNSN_7ScaleInE0ELSP_0EEEEEENS4_6LayoutISC_NS5_IJNSA_ILi0EEEST_ST_EEEEENS5_IJNS4_10UnderscoreESW_SW_EEEEENS4_13SM90_TMA_LOADENS4_14ComposedLayoutINS4_7SwizzleILi2ELi4ELi3EEENS4_18smem_ptr_flag_bitsILi16EEENSS_INS5_IJNSA_ILi8EEESG_EEENS5_IJSG_SB_EEEEEEEvNS4_8identityESZ_S19_vS1A_EENS_8epilogue10collective18CollectiveEpilogueINS1C_23Sm100TmaWarpSpecializedILi3ELi2ELi64ELb1ELb0EEEJSH_NS5_IJNSS_ISE_SB_EENSS_INSA_ILi64EEESB_EEEEESI_SJ_SI_SJ_NS1C_6fusion15FusionCallbacksIS1G_NS1L_17LinearCombinationISI_fSI_fLNS_15FloatRoundStyleE2EEESH_S1K_JEEENS4_5SM1004TMEM4LOAD26SM100_TMEM_LOAD_32dp32b64xESZ_NS10_INS11_ILi3ELi4ELi3EEES14_NSS_INS5_IJS15_S1I_EEENS5_IJS1I_SB_EEEEEEENS4_39AutoVectorizingCopyWithAssumedAlignmentILi128EEENS4_14SM90_TMA_STOREES1Z_S21_S21_EEEvvEEEEvNT_6ParamsE:
        .type           _ZN7cutlass13device_kernelINS_4gemm6kernel13GemmUniversalIN4cute5tupleIJiiiiEEENS1_10collective13CollectiveMmaINS1_35MainloopSm100TmaUmmaWarpSpecializedILi8ELi2ELi2ENS5_IJNS4_1CILi1EEESB_SB_EEEEENS5_IJNSA_ILi128EEENSA_ILi192EEENSA_ILi32EEEEEENS_10bfloat16_tENS5_IJlSB_lEEESI_SJ_NS4_8TiledMMAINS4_8MMA_AtomIJNS4_20SM100_MMA_F16BF16_SSISI_SI_fLi128ELi192ELNS4_4UMMA5MajorE0ELSO_0ELNSN_7ScaleInE0ELSP_0EEEEEENS4_6LayoutISC_NS5_IJNSA_ILi0EEEST_ST_EEEEENS5_IJNS4_10UnderscoreESW_SW_EEEEENS4_13SM90_TMA_LOADENS4_14ComposedLayoutINS4_7SwizzleILi2ELi4ELi3EEENS4_18smem_ptr_flag_bitsILi16EEENSS_INS5_IJNSA_ILi8EEESG_EEENS5_IJSG_SB_EEEEEEEvNS4_8identityESZ_S19_vS1A_EENS_8epilogue10collective18CollectiveEpilogueINS1C_23Sm100TmaWarpSpecializedILi3ELi2ELi64ELb1ELb0EEEJSH_NS5_IJNSS_ISE_SB_EENSS_INSA_ILi64EEESB_EEEEESI_SJ_SI_SJ_NS1C_6fusion15FusionCallbacksIS1G_NS1L_17LinearCombinationISI_fSI_fLNS_15FloatRoundStyleE2EEESH_S1K_JEEENS4_5SM1004TMEM4LOAD26SM100_TMEM_LOAD_32dp32b64xESZ_NS10_INS11_ILi3ELi4ELi3EEES14_NSS_INS5_IJS15_S1I_EEENS5_IJS1I_SB_EEEEEEENS4_39AutoVectorizingCopyWithAssumedAlignmentILi128EEENS4_14SM90_TMA_STOREES1Z_S21_S21_EEEvvEEEEvNT_6ParamsE,@function
        .size           _ZN7cutlass13device_kernelINS_4gemm6kernel13GemmUniversalIN4cute5tupleIJiiiiEEENS1_10collective13CollectiveMmaINS1_35MainloopSm100TmaUmmaWarpSpecializedILi8ELi2ELi2ENS5_IJNS4_1CILi1EEESB_SB_EEEEENS5_IJNSA_ILi128EEENSA_ILi192EEENSA_ILi32EEEEEENS_10bfloat16_tENS5_IJlSB_lEEESI_SJ_NS4_8TiledMMAINS4_8MMA_AtomIJNS4_20SM100_MMA_F16BF16_SSISI_SI_fLi128ELi192ELNS4_4UMMA5MajorE0ELSO_0ELNSN_7ScaleInE0ELSP_0EEEEEENS4_6LayoutISC_NS5_IJNSA_ILi0EEEST_ST_EEEEENS5_IJNS4_10UnderscoreESW_SW_EEEEENS4_13SM90_TMA_LOADENS4_14ComposedLayoutINS4_7SwizzleILi2ELi4ELi3EEENS4_18smem_ptr_flag_bitsILi16EEENSS_INS5_IJNSA_ILi8EEESG_EEENS5_IJSG_SB_EEEEEEEvNS4_8identityESZ_S19_vS1A_EENS_8epilogue10collective18CollectiveEpilogueINS1C_23Sm100TmaWarpSpecializedILi3ELi2ELi64ELb1ELb0EEEJSH_NS5_IJNSS_ISE_SB_EENSS_INSA_ILi64EEESB_EEEEESI_SJ_SI_SJ_NS1C_6fusion15FusionCallbacksIS1G_NS1L_17LinearCombinationISI_fSI_fLNS_15FloatRoundStyleE2EEESH_S1K_JEEENS4_5SM1004TMEM4LOAD26SM100_TMEM_LOAD_32dp32b64xESZ_NS10_INS11_ILi3ELi4ELi3EEES14_NSS_INS5_IJS15_S1I_EEENS5_IJS1I_SB_EEEEEEENS4_39AutoVectorizingCopyWithAssumedAlignmentILi128EEENS4_14SM90_TMA_STOREES1Z_S21_S21_EEEvvEEEEvNT_6ParamsE,(.L_x_169 - _ZN7cutlass13device_kernelINS_4gemm6kernel13GemmUniversalIN4cute5tupleIJiiiiEEENS1_10collective13CollectiveMmaINS1_35MainloopSm100TmaUmmaWarpSpecializedILi8ELi2ELi2ENS5_IJNS4_1CILi1EEESB_SB_EEEEENS5_IJNSA_ILi128EEENSA_ILi192EEENSA_ILi32EEEEEENS_10bfloat16_tENS5_IJlSB_lEEESI_SJ_NS4_8TiledMMAINS4_8MMA_AtomIJNS4_20SM100_MMA_F16BF16_SSISI_SI_fLi128ELi192ELNS4_4UMMA5MajorE0ELSO_0ELNSN_7ScaleInE0ELSP_0EEEEEENS4_6LayoutISC_NS5_IJNSA_ILi0EEEST_ST_EEEEENS5_IJNS4_10UnderscoreESW_SW_EEEEENS4_13SM90_TMA_LOADENS4_14ComposedLayoutINS4_7SwizzleILi2ELi4ELi3EEENS4_18smem_ptr_flag_bitsILi16EEENSS_INS5_IJNSA_ILi8EEESG_EEENS5_IJSG_SB_EEEEEEEvNS4_8identityESZ_S19_vS1A_EENS_8epilogue10collective18CollectiveEpilogueINS1C_23Sm100TmaWarpSpecializedILi3ELi2ELi64ELb1ELb0EEEJSH_NS5_IJNSS_ISE_SB_EENSS_INSA_ILi64EEESB_EEEEESI_SJ_SI_SJ_NS1C_6fusion15FusionCallbacksIS1G_NS1L_17LinearCombinationISI_fSI_fLNS_15FloatRoundStyleE2EEESH_S1K_JEEENS4_5SM1004TMEM4LOAD26SM100_TMEM_LOAD_32dp32b64xESZ_NS10_INS11_ILi3ELi4ELi3EEES14_NSS_INS5_IJS15_S1I_EEENS5_IJS1I_SB_EEEEEEENS4_39AutoVectorizingCopyWithAssumedAlignmentILi128EEENS4_14SM90_TMA_STOREES1Z_S21_S21_EEEvvEEEEvNT_6ParamsE)
        .other          _ZN7cutlass13device_kernelINS_4gemm6kernel13GemmUniversalIN4cute5tupleIJiiiiEEENS1_10collective13CollectiveMmaINS1_35MainloopSm100TmaUmmaWarpSpecializedILi8ELi2ELi2ENS5_IJNS4_1CILi1EEESB_SB_EEEEENS5_IJNSA_ILi128EEENSA_ILi192EEENSA_ILi32EEEEEENS_10bfloat16_tENS5_IJlSB_lEEESI_SJ_NS4_8TiledMMAINS4_8MMA_AtomIJNS4_20SM100_MMA_F16BF16_SSISI_SI_fLi128ELi192ELNS4_4UMMA5MajorE0ELSO_0ELNSN_7ScaleInE0ELSP_0EEEEEENS4_6LayoutISC_NS5_IJNSA_ILi0EEEST_ST_EEEEENS5_IJNS4_10UnderscoreESW_SW_EEEEENS4_13SM90_TMA_LOADENS4_14ComposedLayoutINS4_7SwizzleILi2ELi4ELi3EEENS4_18smem_ptr_flag_bitsILi16EEENSS_INS5_IJNSA_ILi8EEESG_EEENS5_IJSG_SB_EEEEEEEvNS4_8identityESZ_S19_vS1A_EENS_8epilogue10collective18CollectiveEpilogueINS1C_23Sm100TmaWarpSpecializedILi3ELi2ELi64ELb1ELb0EEEJSH_NS5_IJNSS_ISE_SB_EENSS_INSA_ILi64EEESB_EEEEESI_SJ_SI_SJ_NS1C_6fusion15FusionCallbacksIS1G_NS1L_17LinearCombinationISI_fSI_fLNS_15FloatRoundStyleE2EEESH_S1K_JEEENS4_5SM1004TMEM4LOAD26SM100_TMEM_LOAD_32dp32b64xESZ_NS10_INS11_ILi3ELi4ELi3EEES14_NSS_INS5_IJS15_S1I_EEENS5_IJS1I_SB_EEEEEEENS4_39AutoVectorizingCopyWithAssumedAlignmentILi128EEENS4_14SM90_TMA_STOREES1Z_S21_S21_EEEvvEEEEvNT_6ParamsE,@"STO_CUDA_ENTRY STV_DEFAULT"
_ZN7cutlass13device_kernelINS_4gemm6kernel13GemmUniversalIN4cute5tupleIJiiiiEEENS1_10collective13CollectiveMmaINS1_35MainloopSm100TmaUmmaWarpSpecializedILi8ELi2ELi2ENS5_IJNS4_1CILi1EEESB_SB_EEEEENS5_IJNSA_ILi128EEENSA_ILi192EEENSA_ILi32EEEEEENS_10bfloat16_tENS5_IJlSB_lEEESI_SJ_NS4_8TiledMMAINS4_8MMA_AtomIJNS4_20SM100_MMA_F16BF16_SSISI_SI_fLi128ELi192ELNS4_4UMMA5MajorE0ELSO_0ELNSN_7ScaleInE0ELSP_0EEEEEENS4_6LayoutISC_NS5_IJNSA_ILi0EEEST_ST_EEEEENS5_IJNS4_10UnderscoreESW_SW_EEEEENS4_13SM90_TMA_LOADENS4_14ComposedLayoutINS4_7SwizzleILi2ELi4ELi3EEENS4_18smem_ptr_flag_bitsILi16EEENSS_INS5_IJNSA_ILi8EEESG_EEENS5_IJSG_SB_EEEEEEEvNS4_8identityESZ_S19_vS1A_EENS_8epilogue10collective18CollectiveEpilogueINS1C_23Sm100TmaWarpSpecializedILi3ELi2ELi64ELb1ELb0EEEJSH_NS5_IJNSS_ISE_SB_EENSS_INSA_ILi64EEESB_EEEEESI_SJ_SI_SJ_NS1C_6fusion15FusionCallbacksIS1G_NS1L_17LinearCombinationISI_fSI_fLNS_15FloatRoundStyleE2EEESH_S1K_JEEENS4_5SM1004TMEM4LOAD26SM100_TMEM_LOAD_32dp32b64xESZ_NS10_INS11_ILi3ELi4ELi3EEES14_NSS_INS5_IJS15_S1I_EEENS5_IJS1I_SB_EEEEEEENS4_39AutoVectorizingCopyWithAssumedAlignmentILi128EEENS4_14SM90_TMA_STOREES1Z_S21_S21_EEEvvEEEEvNT_6ParamsE:
[----:B------:R-:W1:Y:S01]  /*0000*/  LDC R1, c[0x0][0x37c] ;  /* 0x0000df00ff017b82 */ /* 0x000e620000000800 */
[----:B------:R-:W2:Y:S01]  /*0010*/  S2R R170, SR_TID.X ;  /* 0x0000000000aa7919 */ /* 0x000ea20000002100 */
[----:B------:R-:W3:Y:S01]  /*0020*/  LDCU.64 UR4, c[0x0][0x890] ;  /* 0x00011200ff0477ac */ /* 0x000ee20008000a00 */
[----:B------:R-:W-:Y:S02]  /*0030*/  PRMT R155, RZ, 0x7610, R155 ;  /* 0x00007610ff9b7816 */ /* 0x000fe4000000009b */
[----:B------:R-:W-:Y:S01]  /*0040*/  ELECT P5, URZ, PT ;  /* 0x0000000000ff782f */ /* 0x000fe200038a0000 */
[----:B------:R-:W4:Y:S01]  /*0050*/  LDCU.64 UR46, c[0x0][0x358] ;  /* 0x00006b00ff2e77ac */ /* 0x000f220008000a00 */
[----:B---3--:R-:W-:-:S04]  /*0060*/  UISETP.NE.U32.AND UP0, UPT, UR4, URZ, UPT ;  /* 0x000000ff0400728c */ /* 0x008fc8000bf05070 */
[----:B------:R-:W-:Y:S01]  /*0070*/  UISETP.NE.AND.EX UP0, UPT, UR5, URZ, UPT, UP0 ;  /* 0x000000ff0500728c */ /* 0x000fe2000bf05300 */
[----:B--2---:R-:W-:-:S05]  /*0080*/  SHF.R.U32.HI R162, RZ, 0x5, R170 ;  /* 0x00000005ffa27819 */ /* 0x004fca00000116aa */
[----:B------:R-:W2:Y:S02]  /*0090*/  SHFL.IDX PT, R0, R162, RZ, 0x1f ;  /* 0x00001fffa2007589 */ /* 0x000ea400000e0000 */
[----:B--2---:R-:W-:Y:S01]  /*00a0*/  R2UR UR8, R0 ;  /* 0x00000000000872ca */ /* 0x004fe200000e0000 */
[----:B-1--4-:R-:W-:-:S14]  /*00b0*/  BRA.U UP0, `(.L_x_0) ;  /* 0x00000001002c7547 */ /* 0x012fdc000b800000 */
[----:B------:R-:W1:Y:S02]  /*00c0*/  LDCU.64 UR6, c[0x0][0x888] ;  /* 0x00011100ff0677ac */ /* 0x000e640008000a00 */
[----:B-1----:R-:W-:-:S04]  /*00d0*/  UISETP.NE.U32.AND UP0, UPT, UR6, URZ, UPT ;  /* 0x000000ff0600728c */ /* 0x002fc8000bf05070 */
[----:B------:R-:W-:-:S09]  /*00e0*/  UISETP.NE.AND.EX UP0, UPT, UR7, URZ, UPT, UP0 ;  /* 0x000000ff0700728c */ /* 0x000fd2000bf05300 */
[----:B------:R-:W-:Y:S05]  /*00f0*/  BRA.U !UP0, `(.L_x_1) ;  /* 0x0000000108107547 */ /* 0x000fea000b800000 */
[----:B------:R-:W1:Y:S02]  /*0100*/  LDC.64 R2, c[0x0][0x888] ;  /* 0x00022200ff027b82 */ /* 0x000e640000000a00 */
[----:B-1----:R1:W5:Y:S01]  /*0110*/  LDG.E R81, desc[UR46][R2.64] ;  /* 0x0000002e02517981 */ /* 0x002362000c1e1900 */
[----:B------:R-:W-:Y:S01]  /*0120*/  HFMA2 R155, -RZ, RZ, 0, 5.9604644775390625e-08 ;  /* 0x00000001ff9b7431 */ /* 0x000fe200000001ff */
[----:B------:R-:W-:Y:S05]  /*0130*/  BRA `(.L_x_0) ;  /* 0x00000000000c7947 */ /* 0x000fea0003800000 */
.L_x_1:
[----:B------:R-:W1:Y:S01]  /*0140*/  LDCU UR6, c[0x0][0x880] ;  /* 0x00011000ff0677ac */ /* 0x000e620008000800 */
[----:B------:R-:W-:Y:S01]  /*0150*/  HFMA2 R155, -RZ, RZ, 0, 5.9604644775390625e-08 ;  /* 0x00000001ff9b7431 */ /* 0x000fe200000001ff */
[----:B-1----:R-:W-:-:S07]  /*0160*/  MOV R81, UR6 ;  /* 0x0000000600517c02 */ /* 0x002fce0008000f00 */
.L_x_0:
[----:B------:R-:W2:Y:S02]  /*0170*/  LDCU.64 UR6, c[0x0][0x8b0] ;  /* 0x00011600ff0677ac */ /* 0x000ea40008000a00 */
[----:B--2---:R-:W-:-:S04]  /*0180*/  UISETP.NE.U32.AND UP0, UPT, UR6, URZ, UPT ;  /* 0x000000ff0600728c */ /* 0x004fc8000bf05070 */
[----:B------:R-:W-:-:S09]  /*0190*/  UISETP.NE.AND.EX UP0, UPT, UR7, URZ, UPT, UP0 ;  /* 0x000000ff0700728c */ /* 0x000fd2000bf05300 */
[----:B------:R-:W-:Y:S05]  /*01a0*/  BRA.U UP0, `(.L_x_2) ;  /* 0x0000000100247547 */ /* 0x000fea000b800000 */
[----:B------:R-:W2:Y:S02]  /*01b0*/  LDCU.64 UR6, c[0x0][0x8a8] ;  /* 0x00011500ff0677ac */ /* 0x000ea40008000a00 */
[----:B--2---:R-:W-:-:S04]  /*01c0*/  UISETP.NE.U32.AND UP0, UPT, UR6, URZ, UPT ;  /* 0x000000ff0600728c */ /* 0x004fc8000bf05070 */
[----:B------:R-:W-:-:S09]  /*01d0*/  UISETP.NE.AND.EX UP0, UPT, UR7, URZ, UPT, UP0 ;  /* 0x000000ff0700728c */ /* 0x000fd2000bf05300 */
[----:B------:R-:W-:Y:S05]  /*01e0*/  BRA.U !UP0, `(.L_x_3) ;  /* 0x00000001080c7547 */ /* 0x000fea000b800000 */
[----:B------:R-:W2:Y:S02]  /*01f0*/  LDC.64 R76, c[0x0][0x8a8] ;  /* 0x00022a00ff4c7b82 */ /* 0x000ea40000000a00 */
[----:B--2---:R2:W5:Y:S01]  /*0200*/  LDG.E R76, desc[UR46][R76.64] ;  /* 0x0000002e4c4c7981 */ /* 0x004562000c1e1900 */
[----:B------:R-:W-:Y:S05]  /*0210*/  BRA `(.L_x_2) ;  /* 0x0000000000087947 */ /* 0x000fea0003800000 */
.L_x_3:
[----:B------:R-:W2:Y:S02]  /*0220*/  LDCU UR6, c[0x0][0x8a0] ;  /* 0x00011400ff0677ac */ /* 0x000ea40008000800 */
[----:B--2---:R-:W-:Y:S02]  /*0230*/  MOV R76, UR6 ;  /* 0x00000006004c7c02 */ /* 0x004fe40008000f00 */
.L_x_2:
[----:B------:R-:W-:Y:S01]  /*0240*/  IMAD.U32 R0, RZ, RZ, UR8 ;  /* 0x00000008ff007e24 */ /* 0x000fe2000f8e00ff */
[----:B------:R-:W-:Y:S04]  /*0250*/  BSSY.RECONVERGENT B0, `(.L_x_4) ;  /* 0x000000c000007945 */ /* 0x000fe80003800200 */
[C---:B------:R-:W-:Y:S02]  /*0260*/  ISETP.NE.OR P1, PT, R0.reuse, 0x1, !P5 ;  /* 0x000000010000780c */ /* 0x040fe40006f25670 */
[----:B------:R-:W-:-:S11]  /*0270*/  ISETP.NE.OR P0, PT, R0, 0x3, !P5 ;  /* 0x000000030000780c */ /* 0x000fd60006f05670 */
[----:B------:R-:W-:Y:S05]  /*0280*/  @P1 BRA `(.L_x_5) ;  /* 0x0000000000201947 */ /* 0x000fea0003800000 */
[----:B------:R-:W3:Y:S02]  /*0290*/  LDCU.64 UR6, c[0x0][0x348] ;  /* 0x00006900ff0677ac */ /* 0x000ee40008000a00 */
[----:B---3--:R-:W-:Y:S02]  /*02a0*/  UIADD3 UR10, UP1, UPT, UR6, 0x80, URZ ;  /* 0x00000080060a7890 */ /* 0x008fe4000ff3e0ff */
[----:B------:R-:W-:Y:S02]  /*02b0*/  UIADD3 UR6, UP0, UPT, UR6, 0x180, URZ ;  /* 0x0000018006067890 */ /* 0x000fe4000ff1e0ff */
[----:B------:R-:W-:Y:S02]  /*02c0*/  UIADD3.X UR11, UPT, UPT, URZ, UR7, URZ, UP1, !UPT ;  /* 0x00000007ff0b7290 */ /* 0x000fe40008ffe4ff */
[----:B------:R-:W-:-:S07]  /*02d0*/  UIADD3.X UR7, UPT, UPT, URZ, UR7, URZ, UP0, !UPT ;  /* 0x00000007ff077290 */ /* 0x000fce00087fe4ff */
[----:B------:R3:W-:Y:S02]  /*02e0*/  UTMACCTL.PF [UR10] ;  /* 0x000000000a0079b9 */ /* 0x0007e40008040000 */
[----:B------:R3:W-:Y:S02]  /*02f0*/  UTMACCTL.PF [UR6] ;  /* 0x00000000060079b9 */ /* 0x0007e40008040000 */
[----:B---3--:R-:W-:Y:S01]  /*0300*/  NOP ;  /* 0x0000000000007918 */ /* 0x008fe20000000000 */
.L_x_5:
[----:B------:R-:W-:Y:S05]  /*0310*/  BSYNC.RECONVERGENT B0 ;  /* 0x0000000000007941 */ /* 0x000fea0003800200 */
.L_x_4:
[----:B------:R-:W-:Y:S04]  /*0320*/  BSSY.RECONVERGENT B0, `(.L_x_6) ;  /* 0x000000a000007945 */ /* 0x000fe80003800200 */
        /* <DEDUP_REMOVED lines=9> */
.L_x_7:
[----:B------:R-:W-:Y:S05]  /*03c0*/  BSYNC.RECONVERGENT B0 ;  /* 0x0000000000007941 */ /* 0x000fea0003800200 */
.L_x_6:
[----:B------:R-:W3:Y:S01]  /*03d0*/  LDCU.64 UR6, c[0x0][0x888] ;  /* 0x00011100ff0677ac */ /* 0x000ee20008000a00 */
[----:B------:R-:W-:Y:S02]  /*03e0*/  UISETP.EQ.U32.AND UP1, UPT, UR4, URZ, UPT ;  /* 0x000000ff0400728c */ /* 0x000fe4000bf22070 */
[----:B------:R-:W-:Y:S02]  /*03f0*/  UPLOP3.LUT UP2, UPT, UPT, UPT, UPT, 0x80, 0x8 ;  /* 0x000000000008789c */ /* 0x000fe40003f4f070 */
[----:B---3--:R-:W-:-:S04]  /*0400*/  UISETP.NE.U32.AND UP0, UPT, UR6, URZ, UPT ;  /* 0x000000ff0600728c */ /* 0x008fc8000bf05070 */
[----:B------:R-:W-:-:S04]  /*0410*/  UISETP.NE.AND.EX UP0, UPT, UR7, URZ, UPT, UP0 ;  /* 0x000000ff0700728c */ /* 0x000fc8000bf05300 */
[----:B------:R-:W-:-:S04]  /*0420*/  UISETP.EQ.OR.EX UP3, UPT, UR5, URZ, !UP0, UP1 ;  /* 0x000000ff0500728c */ /* 0x000fc8000c762710 */
[----:B------:R-:W-:-:S05]  /*0430*/  UP2UR UR51, UPR, URZ, 0x8 ;  /* 0x00000008ff337883 */ /* 0x000fca0008000000 */
[----:B------:R-:W-:Y:S07]  /*0440*/  BRA.U !UP3, `(.L_x_8) ;  /* 0x000000010b207547 */ /* 0x000fee000b800000 */
[----:B------:R-:W-:Y:S01]  /*0450*/  UISETP.NE.U32.AND UP2, UPT, UR4, URZ, UPT ;  /* 0x000000ff0400728c */ /* 0x000fe2000bf45070 */
[----:B-----5:R-:W-:Y:S01]  /*0460*/  FSETP.NEU.AND P0, PT, R81, RZ, PT ;  /* 0x000000ff5100720b */ /* 0x020fe20003f0d000 */
[----:B------:R-:W-:Y:S02]  /*0470*/  USEL UR4, URZ, 0xffffffff, UP0 ;  /* 0xffffffffff047887 */ /* 0x000fe40008000000 */
[----:B------:R-:W-:-:S10]  /*0480*/  UISETP.NE.AND.EX UP2, UPT, UR5, URZ, UPT, UP2 ;  /* 0x000000ff0500728c */ /* 0x000fd4000bf45320 */
[----:B------:R-:W-:Y:S01]  /*0490*/  VOTEU.ANY UP1, P0 ;  /* 0x0000000000ff7886 */ /* 0x000fe20000020100 */
[----:B------:R-:W-:-:S04]  /*04a0*/  @!UP2 USEL UR4, URZ, 0xffffffff, UP1 ;  /* 0xffffffffff04a887 */ /* 0x000fc80008800000 */
[----:B------:R-:W-:-:S04]  /*04b0*/  ULOP3.LUT UR4, UR4, 0x1, URZ, 0xc0, !UPT ;  /* 0x0000000104047892 */ /* 0x000fc8000f8ec0ff */
[----:B------:R-:W-:-:S11]  /*04c0*/  UISETP.NE.U32.AND UP2, UPT, UR4, 0x1, UPT ;  /* 0x000000010400788c */ /* 0x000fd6000bf45070 */
.L_x_8:
[----:B-1----:R-:W1:Y:S01]  /*04d0*/  SHFL.IDX PT, R2, R162, RZ, 0x1f ;  /* 0x00001fffa2027589 */ /* 0x002e6200000e0000 */
[----:B------:R-:W-:-:S04]  /*04e0*/  UISETP.NE.AND UP1, UPT, UR8, 0x2, UPT ;  /* 0x000000020800788c */ /* 0x000fc8000bf25270 */
[----:B------:R-:W-:Y:S01]  /*04f0*/  USEL UR6, URZ, 0x1, UP1 ;  /* 0x00000001ff067887 */ /* 0x000fe20008800000 */
[----:B-1----:R-:W-:-:S13]  /*0500*/  ISETP.NE.AND P0, PT, R2, RZ, PT ;  /* 0x000000ff0200720c */ /* 0x002fda0003f05270 */
[----:B------:R-:W-:Y:S05]  /*0510*/  @P0 BRA `(.L_x_9) ;  /* 0x0000000000680947 */ /* 0x000fea0003800000 */
[----:B------:R-:W1:Y:S01]  /*0520*/  S2UR UR5, SR_CgaCtaId ;  /* 0x00000000000579c3 */ /* 0x000e620000008800 */
[----:B------:R-:W-:Y:S01]  /*0530*/  UMOV UR7, 0x400 ;  /* 0x0000040000077882 */ /* 0x000fe20000000000 */
[----:B------:R-:W-:Y:S01]  /*0540*/  UMOV UR4, 0x1 ;  /* 0x0000000100047882 */ /* 0x000fe20000000000 */
[----:B------:R-:W-:Y:S01]  /*0550*/  ELECT P0, URZ, PT ;  /* 0x0000000000ff782f */ /* 0x000fe20003800000 */
[----:B------:R-:W-:-:S04]  /*0560*/  UIADD3 UR10, UPT, UPT, -UR4, 0x100000, URZ ;  /* 0x00100000040a7890 */ /* 0x000fc8000fffe1ff */
[----:B------:R-:W-:Y:S02]  /*0570*/  USHF.L.U32 UR11, UR10, 0xb, URZ ;  /* 0x0000000b0a0b7899 */ /* 0x000fe400080006ff */
[----:B------:R-:W-:Y:S02]  /*0580*/  USHF.L.U32 UR10, UR10, 0x1, URZ ;  /* 0x000000010a0a7899 */ /* 0x000fe400080006ff */
[----:B-1----:R-:W-:Y:S01]  /*0590*/  ULEA UR5, UR5, UR7, 0x18 ;  /* 0x0000000705057291 */ /* 0x002fe2000f8ec0ff */
[----:B------:R-:W1:Y:S11]  /*05a0*/  FENCE.VIEW.ASYNC.S ;  /* 0x00000000000073c6 */ /* 0x000e760000000000 */
[----:B-1----:R1:W3:Y:S01]  /*05b0*/  SYNCS.EXCH.64 URZ, [UR5], UR10 ;  /* 0x0000000a05ff75b2 */ /* 0x0022e20008000100 */
[----:B------:R1:W4:Y:S01]  /*05c0*/  SYNCS.EXCH.64 URZ, [UR5+0x40], UR10 ;  /* 0x0000400a05ff75b2 */ /* 0x0003220008000100 */
[----:B------:R1:W1:Y:S01]  /*05d0*/  SYNCS.EXCH.64 URZ, [UR5+0x8], UR10 ;  /* 0x0000080a05ff75b2 */ /* 0x0002620008000100 */
        /* <DEDUP_REMOVED lines=13> */
[----:B------:R-:W-:Y:S01]  /*06b0*/  NOP ;  /* 0x0000000000007918 */ /* 0x000fe20000000000 */
.L_x_9:
[----:B------:R-:W2:Y:S01]  /*06c0*/  SHFL.IDX PT, R2, R162, RZ, 0x1f ;  /* 0x00001fffa2027589 */ /* 0x000ea200000e0000 */
[----:B------:R-:W-:Y:S01]  /*06d0*/  NOP ;  /* 0x0000000000007918 */ /* 0x000fe20000000000 */
[----:B--2---:R-:W-:-:S13]  /*06e0*/  ISETP.NE.AND P0, PT, R2, 0x1, PT ;  /* 0x000000010200780c */ /* 0x004fda0003f05270 */
[----:B------:R-:W-:Y:S05]  /*06f0*/  @P0 BRA `(.L_x_10) ;  /* 0x0000000000500947 */ /* 0x000fea0003800000 */
[----:B------:R-:W2:Y:S01]  /*0700*/  S2UR UR7, SR_CgaCtaId ;  /* 0x00000000000779c3 */ /* 0x000ea20000008800 */
[----:B------:R-:W-:Y:S01]  /*0710*/  UMOV UR9, 0x400 ;  /* 0x0000040000097882 */ /* 0x000fe20000000000 */
[----:B-1----:R-:W-:Y:S01]  /*0720*/  UMOV UR5, 0x20 ;  /* 0x0000002000057882 */ /* 0x002fe20000000000 */
[----:B------:R-:W-:Y:S01]  /*0730*/  UMOV UR4, 0x80 ;  /* 0x0000008000047882 */ /* 0x000fe20000000000 */
[----:B------:R-:W-:-:S04]  /*0740*/  UIADD3 UR10, UPT, UPT, -UR5, 0x100000, URZ ;  /* 0x00100000050a7890 */ /* 0x000fc8000fffe1ff */
[----:B------:R-:W-:Y:S02]  /*0750*/  USHF.L.U32 UR11, UR10, 0xb, URZ ;  /* 0x0000000b0a0b7899 */ /* 0x000fe400080006ff */
[----:B------:R-:W-:Y:S02]  /*0760*/  USHF.L.U32 UR10, UR10, 0x1, URZ ;  /* 0x000000010a0a7899 */ /* 0x000fe400080006ff */
[----:B------:R-:W-:-:S04]  /*0770*/  UIADD3 UR4, UPT, UPT, -UR4, 0x100000, URZ ;  /* 0x0010000004047890 */ /* 0x000fc8000fffe1ff */
[----:B------:R-:W-:Y:S02]  /*0780*/  USHF.L.U32 UR5, UR4, 0xb, URZ ;  /* 0x0000000b04057899 */ /* 0x000fe400080006ff */
[----:B------:R-:W-:Y:S01]  /*0790*/  USHF.L.U32 UR4, UR4, 0x1, URZ ;  /* 0x0000000104047899 */ /* 0x000fe200080006ff */
[----:B------:R-:W-:Y:S01]  /*07a0*/  ELECT P0, URZ, PT ;  /* 0x0000000000ff782f */ /* 0x000fe20003800000 */
[----:B--2---:R-:W-:Y:S01]  /*07b0*/  ULEA UR7, UR7, UR9, 0x18 ;  /* 0x0000000907077291 */ /* 0x004fe2000f8ec0ff */
[----:B------:R-:W1:Y:S11]  /*07c0*/  FENCE.VIEW.ASYNC.S ;  /* 0x00000000000073c6 */ /* 0x000e760000000000 */
[----:B-1----:R2:W1:Y:S01]  /*07d0*/  SYNCS.EXCH.64 URZ, [UR7+0x80], UR10 ;  /* 0x0000800a07ff75b2 */ /* 0x0024620008000100 */
[----:B------:R2:W1:Y:S01]  /*07e0*/  SYNCS.EXCH.64 URZ, [UR7+0x98], UR4 ;  /* 0x0000980407ff75b2 */ /* 0x0004620008000100 */
[----:B------:R2:W1:Y:S01]  /*07f0*/  SYNCS.EXCH.64 URZ, [UR7+0x88], UR10 ;  /* 0x0000880a07ff75b2 */ /* 0x0004620008000100 */
[----:B------:R2:W1:Y:S01]  /*0800*/  SYNCS.EXCH.64 URZ, [UR7+0xa0], UR4 ;  /* 0x0000a00407ff75b2 */ /* 0x0004620008000100 */
[----:B------:R2:W1:Y:S01]  /*0810*/  SYNCS.EXCH.64 URZ, [UR7+0x90], UR10 ;  /* 0x0000900a07ff75b2 */ /* 0x0004620008000100 */
[----:B------:R2:W1:Y:S02]  /*0820*/  SYNCS.EXCH.64 URZ, [UR7+0xa8], UR4 ;  /* 0x0000a80407ff75b2 */ /* 0x0004640008000100 */
[----:B--2---:R-:W-:Y:S01]  /*0830*/  NOP ;  /* 0x0000000000007918 */ /* 0x004fe20000000000 */
.L_x_10:
[----:B------:R-:W2:Y:S01]  /*0840*/  SHFL.IDX PT, R2, R162, RZ, 0x1f ;  /* 0x00001fffa2027589 */ /* 0x000ea200000e0000 */
[----:B------:R-:W-:Y:S01]  /*0850*/  NOP ;  /* 0x0000000000007918 */ /* 0x000fe20000000000 */
[----:B--2---:R-:W-:-:S13]  /*0860*/  ISETP.NE.AND P0, PT, R2, 0x3, PT ;  /* 0x000000030200780c */ /* 0x004fda0003f05270 */
[----:B------:R-:W-:Y:S05]  /*0870*/  @P0 BRA `(.L_x_11) ;  /* 0x0000000000300947 */ /* 0x000fea0003800000 */
[----:B-1----:R-:W1:Y:S01]  /*0880*/  S2UR UR5, SR_CgaCtaId ;  /* 0x00000000000579c3 */ /* 0x002e620000008800 */
        /* <DEDUP_REMOVED lines=8> */
[----:B-1----:R2:W1:Y:S01]  /*0910*/  SYNCS.EXCH.64 URZ, [UR5+0xb0], UR10 ;  /* 0x0000b00a05ff75b2 */ /* 0x0024620008000100 */
[----:B------:R2:W1:Y:S02]  /*0920*/  SYNCS.EXCH.64 URZ, [UR5+0xb8], UR10 ;  /* 0x0000b80a05ff75b2 */ /* 0x0004640008000100 */
[----:B--2---:R-:W-:Y:S01]  /*0930*/  NOP ;  /* 0x0000000000007918 */ /* 0x004fe20000000000 */
.L_x_11:
[----:B------:R-:W2:Y:S01]  /*0940*/  SHFL.IDX PT, R2, R162, RZ, 0x1f ;  /* 0x00001fffa2027589 */ /* 0x000ea200000e0000 */
[----:B------:R-:W-:Y:S01]  /*0950*/  NOP ;  /* 0x0000000000007918 */ /* 0x000fe20000000000 */
[----:B--2---:R-:W-:-:S13]  /*0960*/  ISETP.NE.AND P0, PT, R2, 0x4, PT ;  /* 0x000000040200780c */ /* 0x004fda0003f05270 */
[----:B------:R-:W-:Y:S05]  /*0970*/  @P0 BRA `(.L_x_12) ;  /* 0x00000000004c0947 */ /* 0x000fea0003800000 */
[----:B-1----:R-:W1:Y:S01]  /*0980*/  S2UR UR5, SR_CgaCtaId ;  /* 0x00000000000579c3 */ /* 0x002e620000008800 */
[----:B------:R-:W-:Y:S01]  /*0990*/  UMOV UR9, 0x100 ;  /* 0x0000010000097882 */ /* 0x000fe20000000000 */
[----:B------:R-:W-:Y:S01]  /*09a0*/  UMOV UR7, 0x400 ;  /* 0x0000040000077882 */ /* 0x000fe20000000000 */
[----:B------:R-:W-:Y:S01]  /*09b0*/  USEL UR9, UR9, 0xe0, UP2 ;  /* 0x000000e009097887 */ /* 0x000fe20009000000 */
[----:B------:R-:W-:Y:S01]  /*09c0*/  UMOV UR4, 0x1 ;  /* 0x0000000100047882 */ /* 0x000fe20000000000 */
[----:B------:R-:W-:Y:S01]  /*09d0*/  ELECT P0, URZ, PT ;  /* 0x0000000000ff782f */ /* 0x000fe20003800000 */
[----:B------:R-:W-:-:S04]  /*09e0*/  UIADD3 UR10, UPT, UPT, -UR4, 0x100000, URZ ;  /* 0x00100000040a7890 */ /* 0x000fc8000fffe1ff */
[----:B------:R-:W-:Y:S02]  /*09f0*/  USHF.L.U32 UR11, UR10, 0xb, URZ ;  /* 0x0000000b0a0b7899 */ /* 0x000fe400080006ff */
[----:B------:R-:W-:Y:S02]  /*0a00*/  USHF.L.U32 UR10, UR10, 0x1, URZ ;  /* 0x000000010a0a7899 */ /* 0x000fe400080006ff */
[----:B------:R-:W-:-:S04]  /*0a10*/  UIADD3 UR12, UPT, UPT, -UR9, 0x100000, URZ ;  /* 0x00100000090c7890 */ /* 0x000fc8000fffe1ff */
[----:B------:R-:W-:Y:S02]  /*0a20*/  USHF.L.U32 UR13, UR12, 0xb, URZ ;  /* 0x0000000b0c0d7899 */ /* 0x000fe400080006ff */
[----:B------:R-:W-:Y:S02]  /*0a30*/  USHF.L.U32 UR12, UR12, 0x1, URZ ;  /* 0x000000010c0c7899 */ /* 0x000fe400080006ff */
[----:B-1----:R-:W-:Y:S01]  /*0a40*/  ULEA UR5, UR5, UR7, 0x18 ;  /* 0x0000000705057291 */ /* 0x002fe2000f8ec0ff */
[----:B------:R-:W1:Y:S11]  /*0a50*/  FENCE.VIEW.ASYNC.S ;  /* 0x00000000000073c6 */ /* 0x000e760000000000 */
[----:B-1----:R2:W1:Y:S01]  /*0a60*/  SYNCS.EXCH.64 URZ, [UR5+0xc0], UR10 ;  /* 0x0000c00a05ff75b2 */ /* 0x0024620008000100 */
[----:B------:R2:W1:Y:S01]  /*0a70*/  SYNCS.EXCH.64 URZ, [UR5+0xd0], UR12 ;  /* 0x0000d00c05ff75b2 */ /* 0x0004620008000100 */
[----:B------:R2:W1:Y:S01]  /*0a80*/  SYNCS.EXCH.64 URZ, [UR5+0xc8], UR10 ;  /* 0x0000c80a05ff75b2 */ /* 0x0004620008000100 */
[----:B------:R2:W1:Y:S02]  /*0a90*/  SYNCS.EXCH.64 URZ, [UR5+0xd8], UR12 ;  /* 0x0000d80c05ff75b2 */ /* 0x0004640008000100 */
[----:B--2---:R-:W-:Y:S01]  /*0aa0*/  NOP ;  /* 0x0000000000007918 */ /* 0x004fe20000000000 */
.L_x_12:
        /* <DEDUP_REMOVED lines=20> */
[----:B------:R2:W1:Y:S02]  /*0bf0*/  SYNCS.EXCH.64 URZ, [UR7+0xf8], UR4 ;  /* 0x0000f80407ff75b2 */ /* 0x0004640008000100 */
[----:B--2---:R-:W-:Y:S01]  /*0c00*/  NOP ;  /* 0x0000000000007918 */ /* 0x004fe20000000000 */
.L_x_13:
        /* <DEDUP_REMOVED lines=18> */
.L_x_14:
[----:B-1----:R-:W1:Y:S01]  /*0d30*/  S2UR UR5, SR_CTAID.X ;  /* 0x00000000000579c3 */ /* 0x002e620000002500 */
[----:B------:R-:W-:-:S05]  /*0d40*/  CS2R.32 R156, SR_CgaSize ;  /* 0x00000000009c7805 */ /* 0x000fca0000008a00 */
[----:B------:R-:W-:-:S05]  /*0d50*/  IMAD R156, R156, -0xa0, RZ ;  /* 0xffffff609c9c7824 */ /* 0x000fca00078e02ff */
[----:B------:R-:W-:-:S14]  /*0d60*/  R2UR UR9, R156 ;  /* 0x000000009c0972ca */ /* 0x000fdc00000e0000 */
[----:B------:R-:W2:Y:S01]  /*0d70*/  LDCU UR9, c[0x0][UR9+0x2b0] ;  /* 0x00005600090977ac */ /* 0x000ea20008000800 */
[----:B------:R-:W-:Y:S01]  /*0d80*/  NOP ;  /* 0x0000000000007918 */ /* 0x000fe20000000000 */
[----:B------:R-:W-:-:S05]  /*0d90*/  CS2R.32 R156, SR_CgaSize ;  /* 0x00000000009c7805 */ /* 0x000fca0000008a00 */
[----:B------:R-:W-:-:S05]  /*0da0*/  IMAD R156, R156, -0xa0, RZ ;  /* 0xffffff609c9c7824 */ /* 0x000fca00078e02ff */
[----:B------:R-:W-:-:S14]  /*0db0*/  R2UR UR7, R156 ;  /* 0x000000009c0772ca */ /* 0x000fdc00000e0000 */
[----:B------:R-:W3:Y:S01]  /*0dc0*/  LDCU UR7, c[0x0][UR7+0x2b4] ;  /* 0x00005680070777ac */ /* 0x000ee20008000800 */
[----:B------:R-:W4:Y:S08]  /*0dd0*/  S2UR UR4, SR_CTAID.Y ;  /* 0x00000000000479c3 */ /* 0x000f300000002600 */
[----:B------:R-:W3:Y:S01]  /*0de0*/  LDC R9, c[0x0][0xb24] ;  /* 0x0002c900ff097b82 */ /* 0x000ee20000000800 */
[----:B-1----:R-:W-:-:S02]  /*0df0*/  I2FP.F32.U32 R4, UR5 ;  /* 0x0000000500047c45 */ /* 0x002fc40008201000 */
[----:B------:R-:W-:-:S05]  /*0e00*/  CS2R.32 R5, SR_CgaSize ;  /* 0x0000000000057805 */ /* 0x000fca0000008a00 */
[----:B------:R-:W-:-:S06]  /*0e10*/  IMAD R5, R5, -0xa0, RZ ;  /* 0xffffff6005057824 */ /* 0x000fcc00078e02ff */
[----:B------:R-:W1:Y:S01]  /*0e20*/  LDC R5, c[0x0][R5+0x2a0] ;  /* 0x0000a80005057b82 */ /* 0x000e620000000800 */
[----:B------:R-:W-:Y:S01]  /*0e30*/  MOV R21, UR5 ;  /* 0x0000000500157c02 */ /* 0x000fe20008000f00 */
[----:B--2---:R-:W-:Y:S01]  /*0e40*/  FMUL R4, R4, UR9 ;  /* 0x0000000904047c20 */ /* 0x004fe20008400000 */
[----:B----4-:R-:W-:Y:S02]  /*0e50*/  I2FP.F32.U32 R2, UR4 ;  /* 0x0000000400027c45 */ /* 0x010fe40008201000 */
[----:B------:R-:W-:-:S05]  /*0e60*/  CS2R.32 R3, SR_CgaSize ;  /* 0x0000000000037805 */ /* 0x000fca0000008a00 */
[----:B------:R-:W-:-:S06]  /*0e70*/  IMAD R3, R3, -0xa0, RZ ;  /* 0xffffff6003037824 */ /* 0x000fcc00078e02ff */
[----:B------:R-:W2:Y:S01]  /*0e80*/  LDC R3, c[0x0][R3+0x2a4] ;  /* 0x0000a90003037b82 */ /* 0x000ea20000000800 */
[----:B------:R-:W4:Y:S01]  /*0e90*/  F2I.U32.TRUNC.NTZ R156, R4 ;  /* 0x00000004009c7305 */ /* 0x000f22000020f000 */
[----:B------:R-:W-:Y:S01]  /*0ea0*/  MOV R20, UR4 ;  /* 0x0000000400147c02 */ /* 0x000fe20008000f00 */
[----:B---3--:R-:W-:-:S05]  /*0eb0*/  FMUL R2, R2, UR7 ;  /* 0x0000000702027c20 */ /* 0x008fca0008400000 */
[----:B------:R-:W-:Y:S01]  /*0ec0*/  BAR.SYNC.DEFER_BLOCKING 0x0 ;  /* 0x0000000000007b1d */ /* 0x000fe20000010000 */
[----:B------:R-:W-:-:S05]  /*0ed0*/  ISETP.GE.AND P0, PT, R9, 0x1, PT ;  /* 0x000000010900780c */ /* 0x000fca0003f06270 */
[----:B------:R-:W3:Y:S02]  /*0ee0*/  F2I.U32.TRUNC.NTZ R154, R2 ;  /* 0x00000002009a7305 */ /* 0x000ee4000020f000 */
[----:B------:R-:W2:Y:S01]  /*0ef0*/  S2UR UR36, SR_CTAID.Z ;  /* 0x00000000002479c3 */ /* 0x000ea20000002700 */
[----:B----4-:R-:W-:-:S05]  /*0f00*/  IADD3 R156, PT, PT, -R156, RZ, RZ ;  /* 0x000000ff9c9c7210 */ /* 0x010fca0007ffe1ff */
[----:B-1----:R-:W-:Y:S01]  /*0f10*/  IMAD R156, R5, R156, UR5 ;  /* 0x00000005059c7e24 */ /* 0x002fe2000f8e029c */
[----:B---3--:R-:W-:-:S05]  /*0f20*/  IADD3 R154, PT, PT, -R154, RZ, RZ ;  /* 0x000000ff9a9a7210 */ /* 0x008fca0007ffe1ff */
[----:B--2---:R-:W-:Y:S01]  /*0f30*/  IMAD R154, R3, R154, UR4 ;  /* 0x00000004039a7e24 */ /* 0x004fe2000f8e029a */
[----:B------:R-:W-:Y:S06]  /*0f40*/  @!P0 BRA `(.L_x_15) ;  /* 0x0000000000b88947 */ /* 0x000fec0003800000 */
[----:B------:R-:W1:Y:S01]  /*0f50*/  LDC.64 R4, c[0x0][0xb18] ;  /* 0x0002c600ff047b82 */ /* 0x000e620000000a00 */
[----:B------:R-:W-:-:S07]  /*0f60*/  ISETP.NE.AND P0, PT, R9, 0x1, PT ;  /* 0x000000010900780c */ /* 0x000fce0003f05270 */
[----:B------:R-:W2:Y:S08]  /*0f70*/  LDC R10, c[0x0][0xb0c] ;  /* 0x0002c300ff0a7b82 */ /* 0x000eb00000000800 */
[----:B------:R-:W3:Y:S08]  /*0f80*/  LDC R11, c[0x0][0x370] ;  /* 0x0000dc00ff0b7b82 */ /* 0x000ef00000000800 */
[----:B------:R-:W4:Y:S01]  /*0f90*/  LDC R12, c[0x0][0x374] ;  /* 0x0000dd00ff0c7b82 */ /* 0x000f220000000800 */
[----:B-1----:R-:W-:-:S07]  /*0fa0*/  ISETP.NE.AND P1, PT, R4, 0x1, PT ;  /* 0x000000010400780c */ /* 0x002fce0003f25270 */
[----:B------:R-:W3:Y:S01]  /*0fb0*/  LDC.64 R6, c[0x0][0xb10] ;  /* 0x0002c400ff067b82 */ /* 0x000ee20000000a00 */
[----:B--2---:R-:W-:-:S07]  /*0fc0*/  ISETP.NE.AND P2, PT, R10, 0x1, PT ;  /* 0x000000010a00780c */ /* 0x004fce0003f45270 */
[----:B------:R-:W1:Y:S08]  /*0fd0*/  LDC R8, c[0x0][0xb20] ;  /* 0x0002c800ff087b82 */ /* 0x000e700000000800 */
[----:B------:R-:W2:Y:S01]  /*0fe0*/  LDC.64 R2, c[0x0][0xb28] ;  /* 0x0002ca00ff027b82 */ /* 0x000ea20000000a00 */
[----:B----4-:R-:W-:-:S04]  /*0ff0*/  IMAD.HI.U32 R13, R12, R5, RZ ;  /* 0x000000050c0d7227 */ /* 0x010fc800078e00ff */
[----:B------:R-:W-:-:S04]  /*1000*/  IMAD.HI.U32 R5, R20, R5, RZ ;  /* 0x0000000514057227 */ /* 0x000fc800078e00ff */
[----:B---3--:R-:W-:-:S04]  /*1010*/  IMAD.HI.U32 R14, R11, R6, RZ ;  /* 0x000000060b0e7227 */ /* 0x008fc800078e00ff */
[C---:B------:R-:W-:Y:S01]  /*1020*/  IMAD.HI.U32 R16, R21.reuse, R6, RZ ;  /* 0x0000000615107227 */ /* 0x040fe200078e00ff */
[-C--:B------:R-:W-:Y:S02]  /*1030*/  @P2 SHF.R.U32.HI R11, RZ, R7.reuse, R14 ;  /* 0x00000007ff0b2219 */ /* 0x080fe4000001160e */
[-C--:B-1----:R-:W-:Y:S02]  /*1040*/  @P1 SHF.R.U32.HI R12, RZ, R8.reuse, R13 ;  /* 0x00000008ff0c1219 */ /* 0x082fe4000001160d */
[----:B------:R-:W-:Y:S02]  /*1050*/  SHF.R.U32.HI R5, RZ, R8, R5 ;  /* 0x00000008ff057219 */ /* 0x000fe40000011605 */
[----:B------:R-:W-:Y:S02]  /*1060*/  SHF.R.U32.HI R16, RZ, R7, R16 ;  /* 0x00000007ff107219 */ /* 0x000fe40000011610 */
[----:B------:R-:W-:Y:S01]  /*1070*/  SEL R5, R20, R5, !P1 ;  /* 0x0000000514057207 */ /* 0x000fe20004800000 */
[----:B--2---:R-:W-:Y:S01]  /*1080*/  IMAD.HI.U32 R14, R12, R2, RZ ;  /* 0x000000020c0e7227 */ /* 0x004fe200078e00ff */
[----:B------:R-:W-:-:S02]  /*1090*/  SEL R7, R21, R16, !P2 ;  /* 0x0000001015077207 */ /* 0x000fc40005000000 */
[----:B------:R-:W-:Y:S01]  /*10a0*/  IADD3 R13, PT, PT, -R5, RZ, RZ ;  /* 0x000000ff050d7210 */ /* 0x000fe20007ffe1ff */
[----:B------:R-:W-:Y:S01]  /*10b0*/  IMAD.HI.U32 R6, R11, R2, RZ ;  /* 0x000000020b067227 */ /* 0x000fe200078e00ff */
[----:B------:R-:W-:-:S03]  /*10c0*/  @P0 SHF.R.U32.HI R12, RZ, R3, R14 ;  /* 0x00000003ff0c0219 */ /* 0x000fc6000001160e */
[----:B------:R-:W-:Y:S01]  /*10d0*/  IMAD R13, R4, R13, R20 ;  /* 0x0000000d040d7224 */ /* 0x000fe200078e0214 */
[----:B------:R-:W-:Y:S01]  /*10e0*/  @P0 SHF.R.U32.HI R11, RZ, R3, R6 ;  /* 0x00000003ff0b0219 */ /* 0x000fe20000011606 */
[----:B------:R-:W-:-:S04]  /*10f0*/  IMAD R12, R12, R9, RZ ;  /* 0x000000090c0c7224 */ /* 0x000fc800078e02ff */
[----:B------:R-:W-:Y:S01]  /*1100*/  IMAD R6, R11, R9, RZ ;  /* 0x000000090b067224 */ /* 0x000fe200078e02ff */
[----:B------:R-:W-:-:S04]  /*1110*/  ISETP.GE.AND P1, PT, R5, R12, PT ;  /* 0x0000000c0500720c */ /* 0x000fc80003f26270 */
[----:B------:R-:W-:Y:S01]  /*1120*/  ISETP.GE.OR P1, PT, R7, R6, P1 ;  /* 0x000000060700720c */ /* 0x000fe20000f26670 */
[----:B------:R-:W-:-:S05]  /*1130*/  IMAD.HI.U32 R6, R5, R2, RZ ;  /* 0x0000000205067227 */ /* 0x000fca00078e00ff */
[----:B------:R-:W-:-:S04]  /*1140*/  SHF.R.U32.HI R6, RZ, R3, R6 ;  /* 0x00000003ff067219 */ /* 0x000fc80000011606 */
[----:B------:R-:W-:-:S03]  /*1150*/  SEL R6, R5, R6, !P0 ;  /* 0x0000000605067207 */ /* 0x000fc60004000000 */
[----:B------:R-:W-:Y:S01]  /*1160*/  @!P1 IMAD.HI.U32 R8, R7, R2, RZ ;  /* 0x0000000207089227 */ /* 0x000fe200078e00ff */
[----:B------:R-:W-:-:S04]  /*1170*/  IADD3 R2, PT, PT, -R6, RZ, RZ ;  /* 0x000000ff06027210 */ /* 0x000fc80007ffe1ff */
[----:B------:R-:W-:Y:S01]  /*1180*/  @!P1 SHF.R.U32.HI R8, RZ, R3, R8 ;  /* 0x00000003ff089219 */ /* 0x000fe20000011608 */
[----:B------:R-:W-:-:S03]  /*1190*/  IMAD R2, R9, R2, R5 ;  /* 0x0000000209027224 */ /* 0x000fc600078e0205 */
[----:B------:R-:W-:-:S05]  /*11a0*/  @!P1 SEL R3, R7, R8, !P0 ;  /* 0x0000000807039207 */ /* 0x000fca0004000000 */
[--C-:B------:R-:W-:Y:S02]  /*11b0*/  @!P1 IMAD.IADD R6, R6, 0x1, -R3.reuse ;  /* 0x0000000106069824 */ /* 0x100fe400078e0a03 */
[----:B------:R-:W-:Y:S01]  /*11c0*/  @!P1 IMAD R3, R2, R11, R3 ;  /* 0x0000000b02039224 */ /* 0x000fe200078e0203 */
[----:B------:R-:W-:Y:S01]  /*11d0*/  IADD3 R2, PT, PT, -R7, RZ, RZ ;  /* 0x000000ff07027210 */ /* 0x000fe20007ffe1ff */
[----:B------:R-:W-:Y:S02]  /*11e0*/  @!P1 IMAD R5, R6, R9, R7 ;  /* 0x0000000906059224 */ /* 0x000fe400078e0207 */
[----:B------:R-:W-:Y:S02]  /*11f0*/  @!P1 IMAD.MOV.U32 R7, RZ, RZ, R3 ;  /* 0x000000ffff079224 */ /* 0x000fe400078e0003 */
[----:B------:R-:W-:Y:S02]  /*1200*/  IMAD R2, R10, R2, R21 ;  /* 0x000000020a027224 */ /* 0x000fe400078e0215 */
[----:B------:R-:W-:-:S02]  /*1210*/  IMAD R20, R5, R4, R13 ;  /* 0x0000000405147224 */ /* 0x000fc400078e020d */
[----:B------:R-:W-:Y:S02]  /*1220*/  IMAD R21, R7, R10, R2 ;  /* 0x0000000a07157224 */ /* 0x000fe400078e0202 */
.L_x_15:
[----:B------:R-:W1:Y:S01]  /*1230*/  LDCU UR4, c[0x0][0xb30] ;  /* 0x00016600ff0477ac */ /* 0x000e620008000800 */
[----:B------:R-:W2:Y:S08]  /*1240*/  S2UR UR37, SR_CgaCtaId ;  /* 0x00000000002579c3 */ /* 0x000eb00000008800 */
[----:B------:R-:W3:Y:S01]  /*1250*/  LDC R72, c[0x0][0xb24] ;  /* 0x0002c900ff487b82 */ /* 0x000ee20000000800 */
[----:B-1----:R-:W-:-:S09]  /*1260*/  UISETP.NE.AND UP1, UPT, UR4, 0x1, UPT ;  /* 0x000000010400788c */ /* 0x002fd2000bf25270 */
[----:B--2---:R-:W-:Y:S05]  /*1270*/  BRA.U UP1, `(.L_x_16) ;  /* 0x0000000101407547 */ /* 0x004fea000b800000 */
[----:B------:R-:W1:Y:S08]  /*1280*/  LDC.64 R4, c[0x0][0xb10] ;  /* 0x0002c400ff047b82 */ /* 0x000e700000000a00 */
[----:B------:R-:W2:Y:S08]  /*1290*/  LDC.64 R2, c[0x0][0xb18] ;  /* 0x0002c600ff027b82 */ /* 0x000eb00000000a00 */
[----:B------:R-:W4:Y:S08]  /*12a0*/  LDC R6, c[0x0][0xb20] ;  /* 0x0002c800ff067b82 */ /* 0x000f300000000800 */
[----:B------:R-:W3:Y:S01]  /*12b0*/  LDC R8, c[0x0][0xb0c] ;  /* 0x0002c300ff087b82 */ /* 0x000ee20000000800 */
[----:B-1----:R-:W-:-:S05]  /*12c0*/  IMAD.HI.U32 R4, R21, R4, RZ ;  /* 0x0000000415047227 */ /* 0x002fca00078e00ff */
[----:B------:R-:W-:Y:S01]  /*12d0*/  SHF.R.U32.HI R4, RZ, R5, R4 ;  /* 0x00000005ff047219 */ /* 0x000fe20000011604 */
[----:B--2---:R-:W-:Y:S01]  /*12e0*/  IMAD.HI.U32 R3, R20, R3, RZ ;  /* 0x0000000314037227 */ /* 0x004fe200078e00ff */
[----:B------:R-:W-:-:S04]  /*12f0*/  ISETP.NE.AND P0, PT, R2, 0x1, PT ;  /* 0x000000010200780c */ /* 0x000fc80003f05270 */
[----:B----4-:R-:W-:-:S04]  /*1300*/  SHF.R.U32.HI R3, RZ, R6, R3 ;  /* 0x00000006ff037219 */ /* 0x010fc80000011603 */
[----:B------:R-:W-:Y:S02]  /*1310*/  SEL R3, R20, R3, !P0 ;  /* 0x0000000314037207 */ /* 0x000fe40004000000 */
[----:B---3--:R-:W-:-:S04]  /*1320*/  ISETP.NE.AND P1, PT, R8, 0x1, PT ;  /* 0x000000010800780c */ /* 0x008fc80003f25270 */
[----:B------:R-:W-:-:S05]  /*1330*/  SEL R4, R21, R4, !P1 ;  /* 0x0000000415047207 */ /* 0x000fca0004800000 */
[----:B------:R-:W-:Y:S02]  /*1340*/  IMAD.IADD R5, R3, 0x1, -R4 ;  /* 0x0000000103057824 */ /* 0x000fe400078e0a04 */
[----:B------:R-:W-:Y:S02]  /*1350*/  IMAD.IADD R3, R4, 0x1, -R3 ;  /* 0x0000000104037824 */ /* 0x000fe400078e0a03 */
[----:B------:R-:W-:Y:S02]  /*1360*/  IMAD R21, R5, R8, R21 ;  /* 0x0000000805157224 */ /* 0x000fe400078e0215 */
[----:B------:R-:W-:-:S07]  /*1370*/  IMAD R20, R3, R2, R20 ;  /* 0x0000000203147224 */ /* 0x000fce00078e0214 */
.L_x_16:
[----:B------:R-:W-:Y:S01]  /*1380*/  BAR.SYNC.DEFER_BLOCKING 0x0 ;  /* 0x0000000000007b1d */ /* 0x000fe20000010000 */
[----:B------:R-:W-:Y:S01]  /*1390*/  UISETP.NE.AND UP1, UPT, UR8, 0x2, UPT ;  /* 0x000000020800788c */ /* 0x000fe2000bf25270 */
[----:B------:R-:W-:Y:S02]  /*13a0*/  ISETP.NE.OR P5, PT, R0, 0x2, !P5 ;  /* 0x000000020000780c */ /* 0x000fe40006fa5670 */
[----:B------:R-:W-:-:S06]  /*13b0*/  LOP3.LUT R2, R170, 0x1f, RZ, 0xc0, !PT ;  /* 0x0000001faa027812 */ /* 0x000fcc00078ec0ff */
[----:B------:R-:W-:Y:S05]  /*13c0*/  BRA.U UP1, `(.L_x_17) ;  /* 0x0000001101f07547 */ /* 0x000fea000b800000 */
[----:B------:R-:W1:Y:S01]  /*13d0*/  LDCU UR15, c[0x0][0x38c] ;  /* 0x00007180ff0f77ac */ /* 0x000e620008000800 */
[----:B------:R-:W2:Y:S01]  /*13e0*/  LDC R9, c[0x0][0x370] ;  /* 0x0000dc00ff097b82 */ /* 0x000ea20000000800 */
[----:B------:R-:W-:Y:S01]  /*13f0*/  PLOP3.LUT P1, PT, PT, PT, UP2, 0x80, 0x8 ;  /* 0x000000000008781c */ /* 0x000fe20003f2f028 */
[----:B------:R-:W-:Y:S01]  /*1400*/  HFMA2 R12, -RZ, RZ, 0, 0 ;  /* 0x00000000ff0c7431 */ /* 0x000fe200000001ff */
[----:B------:R-:W-:Y:S01]  /*1410*/  ISETP.EQ.OR P4, PT, R2, RZ, P5 ;  /* 0x000000ff0200720c */ /* 0x000fe20002f82670 */
[----:B------:R-:W-:Y:S01]  /*1420*/  IMAD.MOV.U32 R15, RZ, RZ, 0x1 ;  /* 0x00000001ff0f7424 */ /* 0x000fe200078e00ff */
[----:B------:R-:W-:Y:S01]  /*1430*/  PLOP3.LUT P1, PT, P1, PT, PT, 0x8, 0x80 ;  /* 0x000000000080781c */ /* 0x000fe20000f2e170 */
[----:B------:R-:W-:Y:S01]  /*1440*/  IMAD.MOV.U32 R14, RZ, RZ, RZ ;  /* 0x000000ffff0e7224 */ /* 0x000fe200078e00ff */
[----:B------:R-:W-:Y:S01]  /*1450*/  MOV R8, 0x1 ;  /* 0x0000000100087802 */ /* 0x000fe20000000f00 */
[----:B------:R-:W4:Y:S01]  /*1460*/  LDC R0, c[0x0][0x374] ;  /* 0x0000dd00ff007b82 */ /* 0x000f220000000800 */
[----:B------:R-:W-:Y:S01]  /*1470*/  IMAD.MOV.U32 R10, RZ, RZ, RZ ;  /* 0x000000ffff0a7224 */ /* 0x000fe200078e00ff */
[----:B------:R-:W2:Y:S01]  /*1480*/  LDCU.64 UR24, c[0x0][0x348] ;  /* 0x00006900ff1877ac */ /* 0x000ea20008000a00 */
[----:B------:R-:W-:Y:S01]  /*1490*/  UMOV UR13, URZ ;  /* 0x000000ff000d7c82 */ /* 0x000fe20008000000 */
[----:B-1----:R-:W-:-:S04]  /*14a0*/  UIADD3 UR5, UPT, UPT, UR15, 0x1f, URZ ;  /* 0x0000001f0f057890 */ /* 0x002fc8000fffe0ff */
[----:B------:R-:W-:-:S04]  /*14b0*/  USHF.R.S32.HI UR4, URZ, 0x1f, UR5 ;  /* 0x0000001fff047899 */ /* 0x000fc80008011405 */
[----:B------:R-:W-:-:S04]  /*14c0*/  ULEA.HI UR4, UR4, UR5, URZ, 0x5 ;  /* 0x0000000504047291 */ /* 0x000fc8000f8f28ff */
[----:B------:R-:W-:Y:S02]  /*14d0*/  USHF.R.S32.HI UR22, URZ, 0x5, UR4 ;  /* 0x00000005ff167899 */ /* 0x000fe40008011404 */
[----:B------:R-:W-:Y:S02]  /*14e0*/  UIADD3 UR4, UPT, UPT, UR15, -0x1, URZ ;  /* 0xffffffff0f047890 */ /* 0x000fe4000fffe0ff */
[----:B------:R-:W-:Y:S02]  /*14f0*/  UISETP.LT.U32.AND UP0, UPT, UR22, 0x8, UPT ;  /* 0x000000081600788c */ /* 0x000fe4000bf01070 */
[----:B------:R-:W-:Y:S02]  /*1500*/  UISETP.GE.U32.AND UP1, UPT, UR4, -0x3f, UPT ;  /* 0xffffffc10400788c */ /* 0x000fe4000bf26070 */
[----:B------:R-:W-:Y:S02]  /*1510*/  USEL UR21, UR22, 0x8, UP0 ;  /* 0x0000000816157887 */ /* 0x000fe40008000000 */
[----:B------:R-:W-:-:S02]  /*1520*/  UIADD3 UR15, UPT, UPT, UR15, 0x3e, URZ ;  /* 0x0000003e0f0f7890 */ /* 0x000fc4000fffe0ff */
[----:B------:R-:W-:Y:S02]  /*1530*/  UIADD3 UR7, UPT, UPT, UR21, -0x1, URZ ;  /* 0xffffffff15077890 */ /* 0x000fe4000fffe0ff */
[----:B------:R-:W-:-:S03]  /*1540*/  UIADD3 UR14, UPT, UPT, UR22, -UR21, URZ ;  /* 0x80000015160e7290 */ /* 0x000fc6000fffe0ff */
[----:B------:R-:W-:-:S04]  /*1550*/  @UP1 UIADD3 UR7, UPT, UPT, UR21, URZ, URZ ;  /* 0x000000ff15071290 */ /* 0x000fc8000fffe0ff */
[----:B--2---:R-:W-:-:S12]  /*1560*/  UIADD3 UR7, UPT, UPT, UR7, 0x1, URZ ;  /* 0x0000000107077890 */ /* 0x004fd8000fffe0ff */
.L_x_35:
[----:B------:R-:W-:Y:S01]  /*1570*/  UISETP.NE.AND UP0, UPT, UR37, URZ, UPT ;  /* 0x000000ff2500728c */ /* 0x000fe2000bf05270 */
[----:B------:R-:W1:Y:S08]  /*1580*/  S2UR UR37, SR_CgaCtaId ;  /* 0x00000000002579c3 */ /* 0x000e700000008800 */
[----:B------:R-:W-:Y:S05]  /*1590*/  BRA.U UP0, `(.L_x_18) ;  /* 0x0000000100347547 */ /* 0x000fea000b800000 */
[----:B------:R-:W2:Y:S01]  /*15a0*/  S2R R2, SR_CgaCtaId ;  /* 0x0000000000027919 */ /* 0x000ea20000008800 */
[----:B------:R-:W-:-:S04]  /*15b0*/  MOV R3, 0x400 ;  /* 0x0000040000037802 */ /* 0x000fc80000000f00 */
[----:B--2---:R-:W-:Y:S02]  /*15c0*/  LEA R3, R2, R3, 0x18 ;  /* 0x0000000302037211 */ /* 0x004fe400078ec0ff */
[----:B------:R-:W-:-:S03]  /*15d0*/  SHF.L.U32 R2, R8, 0x1f, RZ ;  /* 0x0000001f08027819 */ /* 0x000fc600000006ff */
[----:B------:R-:W-:-:S04]  /*15e0*/  IMAD R3, R10, 0x8, R3 ;  /* 0x000000080a037824 */ /* 0x000fc800078e0203 */
[----:B------:R-:W2:Y:S02]  /*15f0*/  SYNCS.PHASECHK.TRANS64.TRYWAIT P0, [R3+URZ+0x110], R2 ;  /* 0x00011002030075a7 */ /* 0x000ea400080011ff */
[----:B--2---:R-:W-:Y:S05]  /*1600*/  @!P0 BRA `(.L_x_19) ;  /* 0x0000008000a88947 */ /* 0x004fea0003800000 */
.L_x_124:
[----:B------:R-:W-:Y:S01]  /*1610*/  VIADD R10, R10, 0x1 ;  /* 0x000000010a0a7836 */ /* 0x000fe20000000000 */
[----:B------:R2:W-:Y:S04]  /*1620*/  SYNCS.ARRIVE.TRANS64.A1T0 RZ, [R3+URZ+0x100], RZ ;  /* 0x000100ff03ff79a7 */ /* 0x0005e800081000ff */
[----:B------:R-:W-:-:S04]  /*1630*/  ISETP.NE.AND P0, PT, R10, 0x2, PT ;  /* 0x000000020a00780c */ /* 0x000fc80003f05270 */
[----:B------:R-:W-:Y:S02]  /*1640*/  SEL R10, R10, RZ, P0 ;  /* 0x000000ff0a0a7207 */ /* 0x000fe40000000000 */
[----:B--2---:R-:W-:-:S04]  /*1650*/  SEL R3, RZ, 0x1, P0 ;  /* 0x00000001ff037807 */ /* 0x004fc80000000000 */
[----:B------:R-:W-:-:S07]  /*1660*/  LOP3.LUT R8, R8, R3, RZ, 0x3c, !PT ;  /* 0x0000000308087212 */ /* 0x000fce00078e3cff */
.L_x_18:
[----:B------:R-:W-:Y:S01]  /*1670*/  UMOV UR4, 0x400 ;  /* 0x0000040000047882 */ /* 0x000fe20000000000 */
[----:B------:R-:W-:Y:S01]  /*1680*/  SHF.L.U32 R2, R15, 0x1f, RZ ;  /* 0x0000001f0f027819 */ /* 0x000fe200000006ff */
[----:B-1----:R-:W-:Y:S01]  /*1690*/  ULEA UR4, UR37, UR4, 0x18 ;  /* 0x0000000425047291 */ /* 0x002fe2000f8ec0ff */
[----:B------:R-:W-:Y:S01]  /*16a0*/  R2UR UR35, R21 ;  /* 0x00000000152372ca */ /* 0x000fe200000e0000 */
[----:B------:R-:W-:Y:S01]  /*16b0*/  UISETP.GE.U32.AND UP0, UPT, UR15, 0x3f, UPT ;  /* 0x0000003f0f00788c */ /* 0x000fe2000bf06070 */
[----:B------:R-:W-:Y:S01]  /*16c0*/  R2UR UR11, R20 ;  /* 0x00000000140b72ca */ /* 0x000fe200000e0000 */
[----:B------:R-:W-:Y:S01]  /*16d0*/  ULEA UR5, UR13, UR4, 0x3 ;  /* 0x000000040d057291 */ /* 0x000fe2000f8e18ff */
[----:B------:R-:W-:-:S08]  /*16e0*/  UMOV UR23, URZ ;  /* 0x000000ff00177c82 */ /* 0x000fd00008000000 */
[----:B------:R1:W2:Y:S01]  /*16f0*/  SYNCS.PHASECHK.TRANS64.TRYWAIT P0, [UR5+0x40], R2 ;  /* 0x00004002ff0075a7 */ /* 0x0002a20008001105 */
[----:B------:R-:W-:Y:S02]  /*1700*/  USHF.L.U32 UR35, UR35, 0x7, URZ ;  /* 0x0000000723237899 */ /* 0x000fe400080006ff */
[----:B------:R-:W-:Y:S01]  /*1710*/  UIMAD UR11, UR11, 0xc0, URZ ;  /* 0x000000c00b0b78a4 */ /* 0x000fe2000f8e02ff */
[----:B------:R-:W-:Y:S11]  /*1720*/  BRA.U !UP0, `(.L_x_20) ;  /* 0x0000000108a87547 */ /* 0x000ff6000b800000 */
[----:B------:R-:W-:Y:S01]  /*1730*/  UMOV UR16, URZ ;  /* 0x000000ff00107c82 */ /* 0x000fe20008000000 */
[----:B------:R-:W-:-:S05]  /*1740*/  UMOV UR6, UR13 ;  /* 0x0000000d00067c82 */ /* 0x000fca0008000000 */
.L_x_25:
[----:B--2---:R-:W-:Y:S01]  /*1750*/  @!P5 MOV R3, 0x5000 ;  /* 0x000050000003d802 */ /* 0x004fe20000000f00 */
[----:B-1----:R-:W-:Y:S01]  /*1760*/  ULEA UR33, UR6, UR4, 0x3 ;  /* 0x0000000406217291 */ /* 0x002fe2000f8e18ff */
[----:B--2---:R-:W-:Y:S11]  /*1770*/  @P0 BRA `(.L_x_21) ;  /* 0x00000000000c0947 */ /* 0x004ff60003800000 */
[----:B------:R-:W-:Y:S04]  /*1780*/  SHF.L.U32 R5, R15, 0x1f, RZ ;  /* 0x0000001f0f057819 */ /* 0x000fe800000006ff */
[----:B------:R-:W2:Y:S02]  /*1790*/  SYNCS.PHASECHK.TRANS64.TRYWAIT P0, [UR33+0x40], R5 ;  /* 0x00004005ff0075a7 */ /* 0x000ea40008001121 */
[----:B--2---:R-:W-:Y:S05]  /*17a0*/  @!P0 BRA `(.L_x_22) ;  /* 0x0000008000548947 */ /* 0x004fea0003800000 */
.L_x_21:
[----:B------:R2:W-:Y:S01]  /*17b0*/  @!P5 SYNCS.ARRIVE.TRANS64 RZ, [UR33], R3 ;  /* 0x00000003ffffd9a7 */ /* 0x0005e20008000021 */
[----:B------:R-:W-:Y:S04]  /*17c0*/  BSSY.RECONVERGENT B0, `(.L_x_23) ;  /* 0x0000003000007945 */ /* 0x000fe80003800200 */
[----:B------:R-:W-:Y:S05]  /*17d0*/  @P4 BRA `(.L_x_24) ;  /* 0x0000000000044947 */ /* 0x000fea0003800000 */
[----:B------:R-:W-:Y:S05]  /*17e0*/  BPT.TRAP 0x1 ;  /* 0x000000040000795c */ /* 0x000fea0000300000 */
.L_x_24:
[----:B------:R-:W-:Y:S05]  /*17f0*/  BSYNC.RECONVERGENT B0 ;  /* 0x0000000000007941 */ /* 0x000fea0003800200 */
.L_x_23:
[----:B------:R-:W-:Y:S02]  /*1800*/  UIADD3 UR13, UPT, UPT, UR6, 0x1, URZ ;  /* 0x00000001060d7890 */ /* 0x000fe4000fffe0ff */
[----:B------:R-:W-:Y:S02]  /*1810*/  UIADD3 UR18, UP1, UPT, UR24, 0x80, URZ ;  /* 0x0000008018127890 */ /* 0x000fe4000ff3e0ff */
[----:B------:R-:W-:Y:S02]  /*1820*/  UISETP.NE.AND UP0, UPT, UR13, 0x8, UPT ;  /* 0x000000080d00788c */ /* 0x000fe4000bf05270 */
[----:B------:R-:W-:Y:S02]  /*1830*/  ULEA UR32, UR6, UR4, 0xd ;  /* 0x0000000406207291 */ /* 0x000fe4000f8e68ff */
[----:B------:R-:W-:Y:S02]  /*1840*/  USEL UR9, URZ, 0x1, UP0 ;  /* 0x00000001ff097887 */ /* 0x000fe40008000000 */
[----:B------:R-:W-:Y:S02]  /*1850*/  USEL UR13, UR13, URZ, UP0 ;  /* 0x000000ff0d0d7287 */ /* 0x000fe40008000000 */
[----:B------:R-:W-:Y:S02]  /*1860*/  USHF.L.U32 UR34, UR16, 0x5, URZ ;  /* 0x0000000510227899 */ /* 0x000fe400080006ff */
[----:B------:R-:W-:Y:S01]  /*1870*/  ULEA UR8, UR13, UR4, 0x3 ;  /* 0x000000040d087291 */ /* 0x000fe2000f8e18ff */
[----:B------:R-:W-:Y:S01]  /*1880*/  LOP3.LUT R15, R15, UR9, RZ, 0x3c, !PT ;  /* 0x000000090f0f7c12 */ /* 0x000fe2000f8e3cff */
[----:B------:R-:W-:Y:S02]  /*1890*/  UIADD3.X UR19, UPT, UPT, URZ, UR25, URZ, UP1, !UPT ;  /* 0x00000019ff137290 */ /* 0x000fe40008ffe4ff */
[----:B------:R-:W-:Y:S01]  /*18a0*/  UIADD3 UR32, UPT, UPT, UR32, 0xc800, URZ ;  /* 0x0000c80020207890 */ /* 0x000fe2000fffe0ff */
[----:B-1----:R-:W-:Y:S01]  /*18b0*/  SHF.L.U32 R2, R15, 0x1f, RZ ;  /* 0x0000001f0f027819 */ /* 0x002fe200000006ff */
[----:B------:R-:W-:Y:S02]  /*18c0*/  UIMAD UR5, UR6, 0x3000, UR4 ;  /* 0x00003000060578a4 */ /* 0x000fe4000f8e0204 */
[----:B------:R-:W-:Y:S01]  /*18d0*/  UIADD3 UR26, UP0, UPT, UR24, 0x180, URZ ;  /* 0x00000180181a7890 */ /* 0x000fe2000ff1e0ff */
[----:B------:R1:W1:Y:S01]  /*18e0*/  SYNCS.PHASECHK.TRANS64.TRYWAIT P0, [UR8+0x40], R2 ;  /* 0x00004002ff0075a7 */ /* 0x0002620008001108 */
[----:B------:R-:W-:Y:S01]  /*18f0*/  UMOV UR28, 0x0 ;  /* 0x00000000001c7882 */ /* 0x000fe20000000000 */
[----:B------:R-:W-:Y:S01]  /*1900*/  UMOV UR29, 0x10000000 ;  /* 0x10000000001d7882 */ /* 0x000fe20000000000 */
[----:B------:R-:W-:Y:S01]  /*1910*/  UIADD3 UR8, UPT, UPT, UR5, 0x1c800, URZ ;  /* 0x0001c80005087890 */ /* 0x000fe2000fffe0ff */
[----:B------:R1:W-:Y:S01]  /*1920*/  UTMALDG.3D [UR32], [UR18], desc[UR28] ;  /* 0x00001c20120075b4 */ /* 0x0003e20008011000 */
[----:B------:R-:W-:Y:S02]  /*1930*/  UIADD3.X UR27, UPT, UPT, URZ, UR25, URZ, UP0, !UPT ;  /* 0x00000019ff1b7290 */ /* 0x000fe400087fe4ff */
[----:B------:R-:W-:Y:S01]  /*1940*/  UIADD3 UR16, UPT, UPT, UR16, 0x1, URZ ;  /* 0x0000000110107890 */ /* 0x000fe2000fffe0ff */
[----:B------:R-:W-:Y:S01]  /*1950*/  UMOV UR12, UR36 ;  /* 0x00000024000c7c82 */ /* 0x000fe20008000000 */
[----:B------:R-:W-:Y:S01]  /*1960*/  UMOV UR9, UR33 ;  /* 0x0000002100097c82 */ /* 0x000fe20008000000 */
[----:B------:R-:W-:Y:S01]  /*1970*/  UMOV UR10, UR34 ;  /* 0x00000022000a7c82 */ /* 0x000fe20008000000 */
[----:B------:R-:W-:Y:S03]  /*1980*/  UISETP.NE.AND UP0, UPT, UR16, UR7, UPT ;  /* 0x000000071000728c */ /* 0x000fe6000bf05270 */
[----:B------:R1:W-:Y:S01]  /*1990*/  UTMALDG.3D [UR8], [UR26], desc[UR28] ;  /* 0x00001c081a0075b4 */ /* 0x0003e20008011000 */
[----:B------:R-:W-:Y:S01]  /*19a0*/  UMOV UR23, UR7 ;  /* 0x0000000700177c82 */ /* 0x000fe20008000000 */
[----:B------:R-:W-:Y:S04]  /*19b0*/  UMOV UR6, UR13 ;  /* 0x0000000d00067c82 */ /* 0x000fe80008000000 */
[----:B------:R-:W-:Y:S05]  /*19c0*/  BRA.U UP0, `(.L_x_25) ;  /* 0xfffffffd00607547 */ /* 0x000fea000b83ffff */
.L_x_20:
[----:B------:R-:W-:Y:S01]  /*19d0*/  ULEA UR5, UR13, UR4, 0x3 ;  /* 0x000000040d057291 */ /* 0x000fe2000f8e18ff */
[----:B-1----:R-:W-:Y:S01]  /*19e0*/  SHF.L.U32 R2, R15, 0x1f, RZ ;  /* 0x0000001f0f027819 */ /* 0x002fe200000006ff */
[----:B------:R-:W-:Y:S01]  /*19f0*/  @!P1 SYNCS.ARRIVE.TRANS64.A1T0 RZ, [UR4+0xb8], RZ ;  /* 0x0000b8ffffff99a7 */ /* 0x000fe20008100004 */
[----:B------:R-:W-:-:S06]  /*1a00*/  UISETP.GT.AND UP0, UPT, UR22, UR21, UPT ;  /* 0x000000151600728c */ /* 0x000fcc000bf04270 */
[----:B--2---:R1:W2:Y:S03]  /*1a10*/  SYNCS.PHASECHK.TRANS64.TRYWAIT P0, [UR5+0x40], R2 ;  /* 0x00004002ff0075a7 */ /* 0x0042a60008001105 */
[----:B------:R-:W-:Y:S05]  /*1a20*/  BRA.U !UP0, `(.L_x_26) ;  /* 0x0000000108ac7547 */ /* 0x000fea000b800000 */
[----:B------:R-:W-:Y:S01]  /*1a30*/  UIADD3 UR26, UPT, UPT, UR14, UR23, URZ ;  /* 0x000000170e1a7290 */ /* 0x000fe2000fffe0ff */
[----:B------:R-:W-:-:S11]  /*1a40*/  UMOV UR6, UR13 ;  /* 0x0000000d00067c82 */ /* 0x000fd60008000000 */
.L_x_31:
[----:B--2---:R-:W-:Y:S01]  /*1a50*/  @!P5 MOV R3, 0x5000 ;  /* 0x000050000003d802 */ /* 0x004fe20000000f00 */
[----:B-1----:R-:W-:Y:S01]  /*1a60*/  ULEA UR17, UR6, UR4, 0x3 ;  /* 0x0000000406117291 */ /* 0x002fe2000f8e18ff */
[----:B--2---:R-:W-:Y:S11]  /*1a70*/  @P0 BRA `(.L_x_27) ;  /* 0x00000000000c0947 */ /* 0x004ff60003800000 */
[----:B------:R-:W-:Y:S04]  /*1a80*/  SHF.L.U32 R5, R15, 0x1f, RZ ;  /* 0x0000001f0f057819 */ /* 0x000fe800000006ff */
[----:B------:R-:W2:Y:S02]  /*1a90*/  SYNCS.PHASECHK.TRANS64.TRYWAIT P0, [UR17+0x40], R5 ;  /* 0x00004005ff0075a7 */ /* 0x000ea40008001111 */
[----:B--2---:R-:W-:Y:S05]  /*1aa0*/  @!P0 BRA `(.L_x_28) ;  /* 0x0000007c00ac8947 */ /* 0x004fea0003800000 */
.L_x_27:
[----:B------:R2:W-:Y:S01]  /*1ab0*/  @!P5 SYNCS.ARRIVE.TRANS64 RZ, [UR17], R3 ;  /* 0x00000003ffffd9a7 */ /* 0x0005e20008000011 */
[----:B------:R-:W-:Y:S04]  /*1ac0*/  BSSY.RECONVERGENT B0, `(.L_x_29) ;  /* 0x0000003000007945 */ /* 0x000fe80003800200 */
[----:B------:R-:W-:Y:S05]  /*1ad0*/  @P4 BRA `(.L_x_30) ;  /* 0x0000000000044947 */ /* 0x000fea0003800000 */
[----:B------:R-:W-:Y:S05]  /*1ae0*/  BPT.TRAP 0x1 ;  /* 0x000000040000795c */ /* 0x000fea0000300000 */
.L_x_30:
[----:B------:R-:W-:Y:S05]  /*1af0*/  BSYNC.RECONVERGENT B0 ;  /* 0x0000000000007941 */ /* 0x000fea0003800200 */
.L_x_29:
[----:B------:R-:W-:Y:S02]  /*1b00*/  UIADD3 UR13, UPT, UPT, UR6, 0x1, URZ ;  /* 0x00000001060d7890 */ /* 0x000fe4000fffe0ff */
[----:B------:R-:W-:Y:S02]  /*1b10*/  ULEA UR16, UR6, UR4, 0xd ;  /* 0x0000000406107291 */ /* 0x000fe4000f8e68ff */
[----:B------:R-:W-:Y:S02]  /*1b20*/  UISETP.NE.AND UP0, UPT, UR13, 0x8, UPT ;  /* 0x000000080d00788c */ /* 0x000fe4000bf05270 */
[----:B------:R-:W-:Y:S02]  /*1b30*/  UIADD3 UR32, UP1, UPT, UR24, 0x80, URZ ;  /* 0x0000008018207890 */ /* 0x000fe4000ff3e0ff */
[----:B------:R-:W-:Y:S02]  /*1b40*/  USEL UR9, URZ, 0x1, UP0 ;  /* 0x00000001ff097887 */ /* 0x000fe40008000000 */
[----:B------:R-:W-:Y:S02]  /*1b50*/  USEL UR13, UR13, URZ, UP0 ;  /* 0x000000ff0d0d7287 */ /* 0x000fe40008000000 */
[----:B------:R-:W-:Y:S02]  /*1b60*/  USHF.L.U32 UR18, UR23, 0x5, URZ ;  /* 0x0000000517127899 */ /* 0x000fe400080006ff */
[----:B------:R-:W-:Y:S01]  /*1b70*/  ULEA UR8, UR13, UR4, 0x3 ;  /* 0x000000040d087291 */ /* 0x000fe2000f8e18ff */
[----:B------:R-:W-:Y:S01]  /*1b80*/  LOP3.LUT R15, R15, UR9, RZ, 0x3c, !PT ;  /* 0x000000090f0f7c12 */ /* 0x000fe2000f8e3cff */
[----:B------:R-:W-:Y:S02]  /*1b90*/  UIADD3 UR16, UPT, UPT, UR16, 0xc800, URZ ;  /* 0x0000c80010107890 */ /* 0x000fe4000fffe0ff */
[----:B------:R-:W-:Y:S01]  /*1ba0*/  UIADD3.X UR33, UPT, UPT, URZ, UR25, URZ, UP1, !UPT ;  /* 0x00000019ff217290 */ /* 0x000fe20008ffe4ff */
[----:B-1----:R-:W-:Y:S01]  /*1bb0*/  SHF.L.U32 R2, R15, 0x1f, RZ ;  /* 0x0000001f0f027819 */ /* 0x002fe200000006ff */
[----:B------:R-:W-:Y:S02]  /*1bc0*/  UIMAD UR5, UR6, 0x3000, UR4 ;  /* 0x00003000060578a4 */ /* 0x000fe4000f8e0204 */
[----:B------:R-:W-:Y:S01]  /*1bd0*/  UIADD3 UR30, UP0, UPT, UR24, 0x180, URZ ;  /* 0x00000180181e7890 */ /* 0x000fe2000ff1e0ff */
[----:B------:R1:W1:Y:S01]  /*1be0*/  SYNCS.PHASECHK.TRANS64.TRYWAIT P0, [UR8+0x40], R2 ;  /* 0x00004002ff0075a7 */ /* 0x0002620008001108 */
[----:B------:R-:W-:Y:S01]  /*1bf0*/  UIADD3 UR8, UPT, UPT, UR5, 0x1c800, URZ ;  /* 0x0001c80005087890 */ /* 0x000fe2000fffe0ff */
[----:B------:R-:W-:Y:S01]  /*1c00*/  UMOV UR28, 0x0 ;  /* 0x00000000001c7882 */ /* 0x000fe20000000000 */
[----:B------:R-:W-:Y:S01]  /*1c10*/  UMOV UR29, 0x10000000 ;  /* 0x10000000001d7882 */ /* 0x000fe20000000000 */
[----:B------:R-:W-:Y:S01]  /*1c20*/  UMOV UR19, UR35 ;  /* 0x0000002300137c82 */ /* 0x000fe20008000000 */
[----:B------:R-:W-:Y:S01]  /*1c30*/  UMOV UR20, UR36 ;  /* 0x0000002400147c82 */ /* 0x000fe20008000000 */
[----:B------:R-:W-:Y:S01]  /*1c40*/  UIADD3.X UR31, UPT, UPT, URZ, UR25, URZ, UP0, !UPT ;  /* 0x00000019ff1f7290 */ /* 0x000fe200087fe4ff */
[----:B------:R1:W-:Y:S01]  /*1c50*/  UTMALDG.3D [UR16], [UR32], desc[UR28] ;  /* 0x00001c10200075b4 */ /* 0x0003e20008011000 */
[----:B------:R-:W-:Y:S01]  /*1c60*/  UIADD3 UR23, UPT, UPT, UR23, 0x1, URZ ;  /* 0x0000000117177890 */ /* 0x000fe2000fffe0ff */
[----:B------:R-:W-:Y:S01]  /*1c70*/  UMOV UR12, UR36 ;  /* 0x00000024000c7c82 */ /* 0x000fe20008000000 */
[----:B------:R-:W-:Y:S01]  /*1c80*/  UMOV UR9, UR17 ;  /* 0x0000001100097c82 */ /* 0x000fe20008000000 */
[----:B------:R-:W-:Y:S01]  /*1c90*/  UMOV UR10, UR18 ;  /* 0x00000012000a7c82 */ /* 0x000fe20008000000 */
[----:B------:R-:W-:Y:S03]  /*1ca0*/  UISETP.NE.AND UP0, UPT, UR23, UR26, UPT ;  /* 0x0000001a1700728c */ /* 0x000fe6000bf05270 */
[----:B------:R1:W-:Y:S01]  /*1cb0*/  UTMALDG.3D [UR8], [UR30], desc[UR28] ;  /* 0x00001c081e0075b4 */ /* 0x0003e20008011000 */
[----:B------:R-:W-:Y:S05]  /*1cc0*/  UMOV UR6, UR13 ;  /* 0x0000000d00067c82 */ /* 0x000fea0008000000 */
[----:B------:R-:W-:Y:S05]  /*1cd0*/  BRA.U UP0, `(.L_x_31) ;  /* 0xfffffffd005c7547 */ /* 0x000fea000b83ffff */
.L_x_26:
[----:B-1----:R-:W-:Y:S01]  /*1ce0*/  LEA R2, R14, UR4, 0x3 ;  /* 0x000000040e027c11 */ /* 0x002fe2000f8e18ff */
[----:B------:R-:W-:Y:S01]  /*1cf0*/  NOP ;  /* 0x0000000000007918 */ /* 0x000fe20000000000 */
[----:B--2---:R-:W-:Y:S02]  /*1d00*/  SHF.L.U32 R3, R12, 0x1f, RZ ;  /* 0x0000001f0c037819 */ /* 0x004fe400000006ff */
[----:B------:R-:W-:Y:S02]  /*1d10*/  LEA R4, R14, UR4, 0x4 ;  /* 0x000000040e047c11 */ /* 0x000fe4000f8e20ff */
[----:B------:R-:W1:Y:S02]  /*1d20*/  SYNCS.PHASECHK.TRANS64.TRYWAIT P0, [R2+URZ+0xc0], R3 ;  /* 0x0000c003020075a7 */ /* 0x000e6400080011ff */
[----:B-1----:R-:W-:Y:S05]  /*1d30*/  @!P0 BRA `(.L_x_32) ;  /* 0x0000007c00208947 */ /* 0x002fea0003800000 */
.L_x_127:
[----:B------:R-:W2:Y:S01]  /*1d40*/  LDS.128 R4, [R4+0x130] ;  /* 0x0001300004047984 */ /* 0x000ea20000000c00 */
[----:B---3--:R-:W-:Y:S01]  /*1d50*/  ISETP.GE.AND P0, PT, R72, 0x1, PT ;  /* 0x000000014800780c */ /* 0x008fe20003f06270 */
[----:B-1----:R-:W-:Y:S01]  /*1d60*/  VIADD R2, R2, 0xd0 ;  /* 0x000000d002027836 */ /* 0x002fe20000000000 */
[----:B------:R-:W-:Y:S01]  /*1d70*/  @!PT LDS RZ, [RZ] ;  /* 0x00000000fffff984 */ /* 0x000fe20000000800 */
[----:B------:R-:W-:Y:S01]  /*1d80*/  @!PT LDS RZ, [RZ] ;  /* 0x00000000fffff984 */ /* 0x000fe20000000800 */
[----:B------:R-:W-:Y:S01]  /*1d90*/  @!PT LDS RZ, [RZ] ;  /* 0x00000000fffff984 */ /* 0x000fe20000000800 */
[----:B------:R-:W-:Y:S01]  /*1da0*/  @!PT LDS RZ, [RZ] ;  /* 0x00000000fffff984 */ /* 0x000fe20000000800 */
[----:B------:R1:W-:Y:S06]  /*1db0*/  MEMBAR.ALL.CTA ;  /* 0x0000000000007992 */ /* 0x0003ec0000008000 */
[----:B-1----:R-:W1:Y:S01]  /*1dc0*/  FENCE.VIEW.ASYNC.S ;  /* 0x00000000000073c6 */ /* 0x002e620000000000 */
[----:B------:R-:W-:-:S04]  /*1dd0*/  PRMT R2, RZ, 0x654, R2 ;  /* 0x00000654ff027816 */ /* 0x000fc80000000002 */
[----:B-1----:R1:W-:Y:S01]  /*1de0*/  SYNCS.ARRIVE.TRANS64.RED.A1T0 RZ, [R2+URZ], RZ ;  /* 0x000000ff02ff79a7 */ /* 0x0023e200081004ff */
[----:B--2---:R-:W-:-:S13]  /*1df0*/  LOP3.LUT P2, RZ, R6, 0x1, RZ, 0xc0, !PT ;  /* 0x0000000106ff7812 */ /* 0x004fda000784c0ff */
[----:B------:R-:W-:Y:S01]  /*1e00*/  @P2 SHF.R.U32.HI R3, RZ, 0x10, R5 ;  /* 0x00000010ff032819 */ /* 0x000fe20000011605 */
[----:B------:R-:W-:Y:S01]  /*1e10*/  VOTEU.ANY UP0, P2 ;  /* 0x0000000000ff7886 */ /* 0x000fe20001000100 */
[----:B------:R-:W-:Y:S02]  /*1e20*/  @P2 MOV R13, R4 ;  /* 0x00000004000d2202 */ /* 0x000fe40000000f00 */
[----:B------:R-:W-:Y:S02]  /*1e30*/  @P2 R2UR.BROADCAST UR5, R3 ;  /* 0x00000000030522ca */ /* 0x000fe400008e0000 */
[----:B------:R-:W-:-:S11]  /*1e40*/  @P2 LOP3.LUT R11, R5, 0xffff, RZ, 0xc0, !PT ;  /* 0x0000ffff050b2812 */ /* 0x000fd600078ec0ff */
[----:B------:R-:W-:Y:S01]  /*1e50*/  @UP0 UMOV UR36, UR5 ;  /* 0x0000000500240c82 */ /* 0x000fe20008000000 */
[----:B-1----:R-:W-:Y:S05]  /*1e60*/  @!P0 BRA `(.L_x_33) ;  /* 0x0000000000b88947 */ /* 0x002fea0003800000 */
[----:B------:R-:W4:Y:S01]  /*1e70*/  LDC.64 R4, c[0x0][0xb18] ;  /* 0x0002c600ff047b82 */ /* 0x000f220000000a00 */
[----:B------:R-:W-:-:S07]  /*1e80*/  ISETP.NE.AND P3, PT, R72, 0x1, PT ;  /* 0x000000014800780c */ /* 0x000fce0003f65270 */
[----:B------:R-:W1:Y:S08]  /*1e90*/  LDC.64 R6, c[0x0][0xb10] ;  /* 0x0002c400ff067b82 */ /* 0x000e700000000a00 */
[----:B------:R-:W2:Y:S08]  /*1ea0*/  LDC R16, c[0x0][0xb20] ;  /* 0x0002c800ff107b82 */ /* 0x000eb00000000800 */
[----:B------:R-:W3:Y:S01]  /*1eb0*/  LDC R18, c[0x0][0xb0c] ;  /* 0x0002c300ff127b82 */ /* 0x000ee20000000800 */
[----:B----4-:R-:W-:Y:S01]  /*1ec0*/  IMAD.HI.U32 R17, R0, R5, RZ ;  /* 0x0000000500117227 */ /* 0x010fe200078e00ff */
[----:B------:R-:W-:-:S03]  /*1ed0*/  ISETP.NE.AND P0, PT, R4, 0x1, PT ;  /* 0x000000010400780c */ /* 0x000fc60003f05270 */
[----:B------:R-:W-:-:S03]  /*1ee0*/  IMAD.HI.U32 R5, R11, R5, RZ ;  /* 0x000000050b057227 */ /* 0x000fc600078e00ff */
[----:B------:R-:W4:Y:S01]  /*1ef0*/  LDC.64 R2, c[0x0][0xb28] ;  /* 0x0002ca00ff027b82 */ /* 0x000f220000000a00 */
[----:B-1----:R-:W-:-:S04]  /*1f00*/  IMAD.HI.U32 R20, R9, R6, RZ ;  /* 0x0000000609147227 */ /* 0x002fc800078e00ff */
[----:B------:R-:W-:Y:S01]  /*1f10*/  IMAD.HI.U32 R22, R13, R6, RZ ;  /* 0x000000060d167227 */ /* 0x000fe200078e00ff */
[----:B------:R-:W-:Y:S02]  /*1f20*/  SHF.R.U32.HI R20, RZ, R7, R20 ;  /* 0x00000007ff147219 */ /* 0x000fe40000011614 */
[-C--:B--2---:R-:W-:Y:S02]  /*1f30*/  SHF.R.U32.HI R17, RZ, R16.reuse, R17 ;  /* 0x00000010ff117219 */ /* 0x084fe40000011611 */
[----:B------:R-:W-:Y:S02]  /*1f40*/  SHF.R.U32.HI R16, RZ, R16, R5 ;  /* 0x00000010ff107219 */ /* 0x000fe40000011605 */
[----:B------:R-:W-:Y:S02]  /*1f50*/  SEL R17, R0, R17, !P0 ;  /* 0x0000001100117207 */ /* 0x000fe40004000000 */
[----:B------:R-:W-:Y:S02]  /*1f60*/  SHF.R.U32.HI R22, RZ, R7, R22 ;  /* 0x00000007ff167219 */ /* 0x000fe40000011616 */
[----:B---3--:R-:W-:-:S02]  /*1f70*/  ISETP.NE.AND P1, PT, R18, 0x1, PT ;  /* 0x000000011200780c */ /* 0x008fc40003f25270 */
[----:B------:R-:W-:Y:S02]  /*1f80*/  SEL R5, R11, R16, !P0 ;  /* 0x000000100b057207 */ /* 0x000fe40004000000 */
[----:B------:R-:W-:Y:S02]  /*1f90*/  SEL R19, R9, R20, !P1 ;  /* 0x0000001409137207 */ /* 0x000fe40004800000 */
[----:B------:R-:W-:Y:S01]  /*1fa0*/  SEL R7, R13, R22, !P1 ;  /* 0x000000160d077207 */ /* 0x000fe20004800000 */
[----:B----4-:R-:W-:-:S04]  /*1fb0*/  IMAD.HI.U32 R20, R17, R2, RZ ;  /* 0x0000000211147227 */ /* 0x010fc800078e00ff */
[----:B------:R-:W-:Y:S01]  /*1fc0*/  IMAD.HI.U32 R6, R19, R2, RZ ;  /* 0x0000000213067227 */ /* 0x000fe200078e00ff */
[----:B------:R-:W-:-:S04]  /*1fd0*/  @P3 SHF.R.U32.HI R17, RZ, R3, R20 ;  /* 0x00000003ff113219 */ /* 0x000fc80000011614 */
        /* <DEDUP_REMOVED lines=8> */
[----:B------:R-:W-:-:S04]  /*2060*/  @!P0 IMAD.HI.U32 R16, R7, R2, RZ ;  /* 0x0000000207108227 */ /* 0x000fc800078e00ff */
[----:B------:R-:W-:Y:S01]  /*2070*/  IMAD.MOV R2, RZ, RZ, -R6 ;  /* 0x000000ffff027224 */ /* 0x000fe200078e0a06 */
[----:B------:R-:W-:-:S03]  /*2080*/  @!P0 SHF.R.U32.HI R16, RZ, R3, R16 ;  /* 0x00000003ff108219 */ /* 0x000fc60000011610 */
[----:B------:R-:W-:Y:S01]  /*2090*/  IMAD R2, R72, R2, R5 ;  /* 0x0000000248027224 */ /* 0x000fe200078e0205 */
[----:B------:R-:W-:Y:S02]  /*20a0*/  @!P0 SEL R3, R7, R16, !P3 ;  /* 0x0000001007038207 */ /* 0x000fe40005800000 */
[----:B------:R-:W-:-:S03]  /*20b0*/  IADD3 R16, PT, PT, -R5, RZ, RZ ;  /* 0x000000ff05107210 */ /* 0x000fc60007ffe1ff */
[--C-:B------:R-:W-:Y:S02]  /*20c0*/  @!P0 IMAD.IADD R6, R6, 0x1, -R3.reuse ;  /* 0x0000000106068824 */ /* 0x100fe400078e0a03 */
[----:B------:R-:W-:Y:S01]  /*20d0*/  @!P0 IMAD R3, R2, R19, R3 ;  /* 0x0000001302038224 */ /* 0x000fe200078e0203 */
[----:B------:R-:W-:Y:S01]  /*20e0*/  IADD3 R2, PT, PT, -R7, RZ, RZ ;  /* 0x000000ff07027210 */ /* 0x000fe20007ffe1ff */
[----:B------:R-:W-:Y:S02]  /*20f0*/  @!P0 IMAD R5, R72, R6, R7 ;  /* 0x0000000648058224 */ /* 0x000fe400078e0207 */
[----:B------:R-:W-:Y:S02]  /*2100*/  IMAD R11, R4, R16, R11 ;  /* 0x00000010040b7224 */ /* 0x000fe400078e020b */
[----:B------:R-:W-:Y:S02]  /*2110*/  @!P0 IMAD.MOV.U32 R7, RZ, RZ, R3 ;  /* 0x000000ffff078224 */ /* 0x000fe400078e0003 */
[----:B------:R-:W-:-:S02]  /*2120*/  IMAD R2, R18, R2, R13 ;  /* 0x0000000212027224 */ /* 0x000fc400078e020d */
[----:B------:R-:W-:Y:S02]  /*2130*/  IMAD R11, R5, R4, R11 ;  /* 0x00000004050b7224 */ /* 0x000fe400078e020b */
[----:B------:R-:W-:Y:S02]  /*2140*/  IMAD R13, R7, R18, R2 ;  /* 0x00000012070d7224 */ /* 0x000fe400078e0202 */
.L_x_33:
[----:B------:R-:W1:Y:S02]  /*2150*/  LDCU UR5, c[0x0][0xb30] ;  /* 0x00016600ff0577ac */ /* 0x000e640008000800 */
[----:B-1----:R-:W-:-:S09]  /*2160*/  UISETP.NE.AND UP0, UPT, UR5, 0x1, UPT ;  /* 0x000000010500788c */ /* 0x002fd2000bf05270 */
[----:B------:R-:W-:Y:S05]  /*2170*/  BRA.U UP0, `(.L_x_34) ;  /* 0x0000000100407547 */ /* 0x000fea000b800000 */
[----:B------:R-:W1:Y:S08]  /*2180*/  LDC.64 R4, c[0x0][0xb10] ;  /* 0x0002c400ff047b82 */ /* 0x000e700000000a00 */
[----:B------:R-:W2:Y:S08]  /*2190*/  LDC.64 R2, c[0x0][0xb18] ;  /* 0x0002c600ff027b82 */ /* 0x000eb00000000a00 */
[----:B------:R-:W3:Y:S08]  /*21a0*/  LDC R6, c[0x0][0xb20] ;  /* 0x0002c800ff067b82 */ /* 0x000ef00000000800 */
[----:B------:R-:W4:Y:S01]  /*21b0*/  LDC R16, c[0x0][0xb0c] ;  /* 0x0002c300ff107b82 */ /* 0x000f220000000800 */
[----:B-1----:R-:W-:-:S05]  /*21c0*/  IMAD.HI.U32 R4, R13, R4, RZ ;  /* 0x000000040d047227 */ /* 0x002fca00078e00ff */
[----:B------:R-:W-:Y:S01]  /*21d0*/  SHF.R.U32.HI R4, RZ, R5, R4 ;  /* 0x00000005ff047219 */ /* 0x000fe20000011604 */
[----:B--2---:R-:W-:Y:S01]  /*21e0*/  IMAD.HI.U32 R3, R11, R3, RZ ;  /* 0x000000030b037227 */ /* 0x004fe200078e00ff */
[----:B------:R-:W-:-:S04]  /*21f0*/  ISETP.NE.AND P0, PT, R2, 0x1, PT ;  /* 0x000000010200780c */ /* 0x000fc80003f05270 */
[----:B---3--:R-:W-:-:S04]  /*2200*/  SHF.R.U32.HI R6, RZ, R6, R3 ;  /* 0x00000006ff067219 */ /* 0x008fc80000011603 */
[----:B------:R-:W-:Y:S02]  /*2210*/  SEL R3, R11, R6, !P0 ;  /* 0x000000060b037207 */ /* 0x000fe40004000000 */
[----:B----4-:R-:W-:-:S04]  /*2220*/  ISETP.NE.AND P1, PT, R16, 0x1, PT ;  /* 0x000000011000780c */ /* 0x010fc80003f25270 */
[----:B------:R-:W-:-:S05]  /*2230*/  SEL R4, R13, R4, !P1 ;  /* 0x000000040d047207 */ /* 0x000fca0004800000 */
[----:B------:R-:W-:Y:S02]  /*2240*/  IMAD.IADD R5, R3, 0x1, -R4 ;  /* 0x0000000103057824 */ /* 0x000fe400078e0a04 */
[----:B------:R-:W-:Y:S02]  /*2250*/  IMAD.IADD R3, R4, 0x1, -R3 ;  /* 0x0000000104037824 */ /* 0x000fe400078e0a03 */
[----:B------:R-:W-:Y:S02]  /*2260*/  IMAD R13, R5, R16, R13 ;  /* 0x00000010050d7224 */ /* 0x000fe400078e020d */
[----:B------:R-:W-:-:S07]  /*2270*/  IMAD R11, R3, R2, R11 ;  /* 0x00000002030b7224 */ /* 0x000fce00078e020b */
.L_x_34:
[----:B------:R-:W-:Y:S01]  /*2280*/  VIADD R14, R14, 0x1 ;  /* 0x000000010e0e7836 */ /* 0x000fe20000000000 */
[----:B------:R-:W-:Y:S01]  /*2290*/  PLOP3.LUT P1, PT, PT, PT, PT, 0x80, 0x8 ;  /* 0x000000000008781c */ /* 0x000fe20003f2f070 */
[----:B------:R-:W-:Y:S02]  /*22a0*/  IMAD.IADD R21, R13, 0x1, R156 ;  /* 0x000000010d157824 */ /* 0x000fe400078e029c */
[----:B------:R-:W-:Y:S01]  /*22b0*/  IMAD.IADD R20, R11, 0x1, R154 ;  /* 0x000000010b147824 */ /* 0x000fe200078e029a */
[----:B------:R-:W-:-:S04]  /*22c0*/  ISETP.NE.AND P0, PT, R14, 0x2, PT ;  /* 0x000000020e00780c */ /* 0x000fc80003f05270 */
[----:B------:R-:W-:Y:S02]  /*22d0*/  SEL R3, RZ, 0x1, P0 ;  /* 0x00000001ff037807 */ /* 0x000fe40000000000 */
[----:B------:R-:W-:Y:S02]  /*22e0*/  SEL R14, R14, RZ, P0 ;  /* 0x000000ff0e0e7207 */ /* 0x000fe40000000000 */
[----:B------:R-:W-:Y:S01]  /*22f0*/  LOP3.LUT R12, R12, R3, RZ, 0x3c, !PT ;  /* 0x000000030c0c7212 */ /* 0x000fe200078e3cff */
[----:B------:R-:W-:Y:S06]  /*2300*/  @P2 BRA `(.L_x_35) ;  /* 0xfffffff000982947 */ /* 0x000fec000383ffff */
[----:B------:R-:W-:Y:S01]  /*2310*/  UIADD3 UR4, UPT, UPT, UR4, 0x40, URZ ;  /* 0x0000004004047890 */ /* 0x000fe2000fffe0ff */
[----:B------:R-:W-:-:S03]  /*2320*/  SHF.L.U32 R3, R15, 0x1f, RZ ;  /* 0x0000001f0f037819 */ /* 0x000fc600000006ff */
[----:B------:R-:W-:-:S09]  /*2330*/  ULEA UR5, UR13, UR4, 0x3 ;  /* 0x000000040d057291 */ /* 0x000fd2000f8e18ff */
[----:B------:R-:W1:Y:S02]  /*2340*/  SYNCS.PHASECHK.TRANS64.TRYWAIT P0, [UR5], R3 ;  /* 0x00000003ff0075a7 */ /* 0x000e640008001105 */
[----:B-1----:R-:W-:Y:S05]  /*2350*/  @!P0 BRA `(.L_x_36) ;  /* 0x0000007400ac8947 */ /* 0x002fea0003800000 */
.L_x_129:
[----:B------:R-:W-:-:S04]  /*2360*/  UIADD3 UR6, UPT, UPT, UR13, 0x1, URZ ;  /* 0x000000010d067890 */ /* 0x000fc8000fffe0ff */
[----:B------:R-:W-:-:S04]  /*2370*/  UISETP.NE.AND UP0, UPT, UR6, 0x8, UPT ;  /* 0x000000080600788c */ /* 0x000fc8000bf05270 */
[----:B------:R-:W-:Y:S02]  /*2380*/  USEL UR7, URZ, 0x1, UP0 ;  /* 0x00000001ff077887 */ /* 0x000fe40008000000 */
[----:B------:R-:W-:-:S04]  /*2390*/  USEL UR6, UR6, URZ, UP0 ;  /* 0x000000ff06067287 */ /* 0x000fc80008000000 */
[----:B------:R-:W-:Y:S01]  /*23a0*/  ULEA UR5, UR6, UR4, 0x3 ;  /* 0x0000000406057291 */ /* 0x000fe2000f8e18ff */
[----:B------:R-:W-:-:S04]  /*23b0*/  LOP3.LUT R2, R15, UR7, RZ, 0x3c, !PT ;  /* 0x000000070f027c12 */ /* 0x000fc8000f8e3cff */
[----:B-1----:R-:W-:-:S04]  /*23c0*/  SHF.L.U32 R3, R2, 0x1f, RZ ;  /* 0x0000001f02037819 */ /* 0x002fc800000006ff */
[----:B------:R-:W1:Y:S02]  /*23d0*/  SYNCS.PHASECHK.TRANS64.TRYWAIT P0, [UR5], R3 ;  /* 0x00000003ff0075a7 */ /* 0x000e640008001105 */
[----:B-1----:R-:W-:Y:S05]  /*23e0*/  @!P0 BRA `(.L_x_37) ;  /* 0x0000007400a08947 */ /* 0x002fea0003800000 */
.L_x_131:
        /* <DEDUP_REMOVED lines=9> */
.L_x_133:
        /* <DEDUP_REMOVED lines=9> */
.L_x_135:
        /* <DEDUP_REMOVED lines=9> */
.L_x_137:
        /* <DEDUP_REMOVED lines=9> */
.L_x_139:
        /* <DEDUP_REMOVED lines=9> */
.L_x_141:
[----:B------:R-:W-:-:S04]  /*26c0*/  UIADD3 UR6, UPT, UPT, UR6, 0x1, URZ ;  /* 0x0000000106067890 */ /* 0x000fc8000fffe0ff */
[----:B------:R-:W-:-:S04]  /*26d0*/  UISETP.NE.AND UP0, UPT, UR6, 0x8, UPT ;  /* 0x000000080600788c */ /* 0x000fc8000bf05270 */
[----:B------:R-:W-:Y:S02]  /*26e0*/  USEL UR5, URZ, 0x1, UP0 ;  /* 0x00000001ff057887 */ /* 0x000fe40008000000 */
[----:B------:R-:W-:-:S04]  /*26f0*/  USEL UR6, UR6, URZ, UP0 ;  /* 0x000000ff06067287 */ /* 0x000fc80008000000 */
[----:B------:R-:W-:Y:S01]  /*2700*/  ULEA UR6, UR6, UR4, 0x3 ;  /* 0x0000000406067291 */ /* 0x000fe2000f8e18ff */
[----:B-1----:R-:W-:-:S04]  /*2710*/  LOP3.LUT R3, R2, UR5, RZ, 0x3c, !PT ;  /* 0x0000000502037c12 */ /* 0x002fc8000f8e3cff */
[----:B------:R-:W-:Y:S01]  /*2720*/  SHF.L.U32 R3, R3, 0x1f, RZ ;  /* 0x0000001f03037819 */ /* 0x000fe200000006ff */
[----:B----4-:R-:W-:-:S07]  /*2730*/  IMAD.U32 R0, RZ, RZ, UR6 ;  /* 0x00000006ff007e24 */ /* 0x010fce000f8e00ff */
.L_x_43:
[----:B-1----:R1:W2:Y:S02]  /*2740*/  SYNCS.PHASECHK.TRANS64.TRYWAIT P0, [R0+URZ], R3 ;  /* 0x00000003000075a7 */ /* 0x0022a400080011ff */
[----:B--2---:R-:W-:Y:S05]  /*2750*/  @!P0 NANOSLEEP.SYNCS 0x989680 ;  /* 0x009896800000895d */ /* 0x004fea0003900000 */
[----:B------:R-:W2:Y:S02]  /*2760*/  @!P0 SYNCS.PHASECHK.TRANS64 P0, [R0+URZ], R3 ;  /* 0x00000003000085a7 */ /* 0x000ea400080010ff */
[----:B--2---:R-:W-:Y:S05]  /*2770*/  @P0 EXIT ;  /* 0x000000000000094d */ /* 0x004fea0003800000 */
[----:B------:R-:W-:Y:S05]  /*2780*/  BRA `(.L_x_43) ;  /* 0xfffffffc00ec7947 */ /* 0x000fea000383ffff */
.L_x_17:
[----:B------:R-:W-:-:S04]  /*2790*/  UISETP.NE.AND UP1, UPT, UR37, URZ, UPT ;  /* 0x000000ff2500728c */ /* 0x000fc8000bf25270 */
[----:B------:R-:W-:-:S09]  /*27a0*/  UISETP.NE.OR UP1, UPT, UR8, 0x1, UP1 ;  /* 0x000000010800788c */ /* 0x000fd20008f25670 */
[----:B------:R-:W-:Y:S05]  /*27b0*/  BRA.U UP1, `(.L_x_44) ;  /* 0x0000000501487547 */ /* 0x000fea000b800000 */
[----:B------:R-:W-:Y:S01]  /*27c0*/  ISETP.NE.AND P2, PT, R2, RZ, PT ;  /* 0x000000ff0200720c */ /* 0x000fe20003f45270 */
[----:B------:R-:W-:Y:S01]  /*27d0*/  IMAD.MOV.U32 R12, RZ, RZ, 0x1 ;  /* 0x00000001ff0c7424 */ /* 0x000fe200078e00ff */
[----:B------:R-:W-:Y:S02]  /*27e0*/  CS2R R10, SRZ ;  /* 0x00000000000a7805 */ /* 0x000fe4000001ff00 */
[----:B------:R-:W-:Y:S01]  /*27f0*/  CS2R R8, SRZ ;  /* 0x0000000000087805 */ /* 0x000fe2000001ff00 */
[----:B------:R-:W-:Y:S01]  /*2800*/  UMOV UR4, 0x400 ;  /* 0x0000040000047882 */ /* 0x000fe20000000000 */
[----:B------:R-:W-:Y:S01]  /*2810*/  UMOV UR6, URZ ;  /* 0x000000ff00067c82 */ /* 0x000fe20008000000 */
[----:B------:R-:W-:-:S12]  /*2820*/  ULEA UR37, UR37, UR4, 0x18 ;  /* 0x0000000425257291 */ /* 0x000fd8000f8ec0ff */
.L_x_48:
[----:B------:R-:W-:Y:S02]  /*2830*/  LEA R0, R8, UR37, 0x3 ;  /* 0x0000002508007c11 */ /* 0x000fe4000f8e18ff */
[----:B------:R-:W-:-:S03]  /*2840*/  SHF.L.U32 R5, R9, 0x1f, RZ ;  /* 0x0000001f09057819 */ /* 0x000fc600000006ff */
[----:B------:R-:W-:Y:S01]  /*2850*/  VIADD R4, R0, 0x110 ;  /* 0x0000011000047836 */ /* 0x000fe20000000000 */
[----:B------:R-:W1:Y:S02]  /*2860*/  SYNCS.PHASECHK.TRANS64.TRYWAIT P0, [R0+URZ+0x100], R5 ;  /* 0x00010005000075a7 */ /* 0x000e6400080011ff */
[----:B-1----:R-:W-:Y:S05]  /*2870*/  @!P0 BRA `(.L_x_45) ;  /* 0x00000074000c8947 */ /* 0x002fea0003800000 */
.L_x_142:
[----:B------:R-:W-:Y:S01]  /*2880*/  ULEA UR5, UR6, UR37, 0x3 ;  /* 0x0000002506057291 */ /* 0x000fe2000f8e18ff */
[----:B------:R-:W-:Y:S02]  /*2890*/  PRMT R4, RZ, 0x654, R4 ;  /* 0x00000654ff047816 */ /* 0x000fe40000000004 */
[----:B-1----:R-:W-:Y:S01]  /*28a0*/  SHF.L.U32 R5, R12, 0x1f, RZ ;  /* 0x0000001f0c057819 */ /* 0x002fe200000006ff */
[----:B------:R-:W-:Y:S01]  /*28b0*/  UIADD3 UR4, UPT, UPT, UR5, 0xc0, URZ ;  /* 0x000000c005047890 */ /* 0x000fe2000fffe0ff */
[----:B------:R1:W-:Y:S05]  /*28c0*/  SYNCS.ARRIVE.TRANS64.RED.A1T0 RZ, [R4+URZ], RZ ;  /* 0x000000ff04ff79a7 */ /* 0x0003ea00081004ff */
[----:B------:R-:W-:Y:S01]  /*28d0*/  IMAD.U32 R7, RZ, RZ, UR4 ;  /* 0x00000004ff077e24 */ /* 0x000fe2000f8e00ff */
[----:B------:R-:W2:Y:S04]  /*28e0*/  SYNCS.PHASECHK.TRANS64.TRYWAIT P0, [UR5+0xd0], R5 ;  /* 0x0000d005ff0075a7 */ /* 0x000ea80008001105 */
[----:B------:R-:W-:Y:S01]  /*28f0*/  PRMT R6, R2, 0x654, R7 ;  /* 0x0000065402067816 */ /* 0x000fe20000000007 */
[----:B-1----:R-:W-:Y:S01]  /*2900*/  @!P2 IMAD.MOV.U32 R4, RZ, RZ, 0x10 ;  /* 0x00000010ff04a424 */ /* 0x002fe200078e00ff */
[----:B--2---:R-:W-:Y:S06]  /*2910*/  @!P0 BRA `(.L_x_46) ;  /* 0x0000007000f88947 */ /* 0x004fec0003800000 */
.L_x_144:
[----:B------:R-:W-:Y:S01]  /*2920*/  ULEA UR4, UR6, UR37, 0x4 ;  /* 0x0000002506047291 */ /* 0x000fe2000f8e20ff */
[----:B------:R-:W-:Y:S01]  /*2930*/  SEL R3, R6, R3, !P2 ;  /* 0x0000000306037207 */ /* 0x000fe20005000000 */
[----:B------:R-:W-:Y:S01]  /*2940*/  UIADD3 UR5, UPT, UPT, UR5, 0xc0, URZ ;  /* 0x000000c005057890 */ /* 0x000fe2000fffe0ff */
[----:B-1----:R-:W-:Y:S01]  /*2950*/  LEA R0, R11, UR37, 0x3 ;  /* 0x000000250b007c11 */ /* 0x002fe2000f8e18ff */
[----:B------:R-:W-:Y:S01]  /*2960*/  UIADD3 UR4, UPT, UPT, UR4, 0x130, URZ ;  /* 0x0000013004047890 */ /* 0x000fe2000fffe0ff */
[----:B------:R-:W-:Y:S01]  /*2970*/  SHF.L.U32 R5, R10, 0x1f, RZ ;  /* 0x0000001f0a057819 */ /* 0x000fe200000006ff */
[----:B------:R1:W-:Y:S01]  /*2980*/  @!P2 SYNCS.ARRIVE.TRANS64.RED RZ, [R3+URZ], R4 ;  /* 0x0000000403ffa9a7 */ /* 0x0003e200080004ff */
[----:B------:R-:W-:Y:S01]  /*2990*/  UIADD3 UR6, UPT, UPT, UR6, 0x1, URZ ;  /* 0x0000000106067890 */ /* 0x000fe2000fffe0ff */
[----:B------:R-:W-:-:S03]  /*29a0*/  VIADD R8, R8, 0x1 ;  /* 0x0000000108087836 */ /* 0x000fc60000000000 */
[----:B------:R-:W-:Y:S02]  /*29b0*/  UISETP.NE.AND UP0, UPT, UR6, 0x2, UPT ;  /* 0x000000020600788c */ /* 0x000fe4000bf05270 */
[----:B------:R-:W-:Y:S06]  /*29c0*/  UGETNEXTWORKID.BROADCAST [UR4], [UR5] ;  /* 0x00000000040073ca */ /* 0x000fec0008000100 */
[----:B------:R-:W-:Y:S01]  /*29d0*/  USEL UR4, URZ, 0x1, UP0 ;  /* 0x00000001ff047887 */ /* 0x000fe20008000000 */
[----:B------:R-:W-:Y:S01]  /*29e0*/  ISETP.NE.AND P0, PT, R8, 0x2, PT ;  /* 0x000000020800780c */ /* 0x000fe20003f05270 */
[----:B------:R-:W-:Y:S01]  /*29f0*/  USEL UR6, UR6, URZ, UP0 ;  /* 0x000000ff06067287 */ /* 0x000fe20008000000 */
[----:B------:R-:W2:Y:S03]  /*2a00*/  SYNCS.PHASECHK.TRANS64.TRYWAIT P1, [R0+URZ+0xc0], R5 ;  /* 0x0000c005000075a7 */ /* 0x000ea600080211ff */
[----:B------:R-:W-:Y:S01]  /*2a10*/  LOP3.LUT R12, R12, UR4, RZ, 0x3c, !PT ;  /* 0x000000040c0c7c12 */ /* 0x000fe2000f8e3cff */
[----:B-12---:R-:W-:Y:S07]  /*2a20*/  @!P1 BRA `(.L_x_47) ;  /* 0x0000007000cc9947 */ /* 0x006fee0003800000 */
.L_x_145:
[C---:B------:R-:W-:Y:S01]  /*2a30*/  LEA R4, R11.reuse, UR37, 0x4 ;  /* 0x000000250b047c11 */ /* 0x040fe2000f8e20ff */
[----:B-1----:R-:W-:Y:S01]  /*2a40*/  VIADD R0, R0, 0xd0 ;  /* 0x000000d000007836 */ /* 0x002fe20000000000 */
[----:B------:R-:W-:Y:S01]  /*2a50*/  SEL R8, R8, RZ, P0 ;  /* 0x000000ff08087207 */ /* 0x000fe20000000000 */
[----:B------:R-:W-:-:S03]  /*2a60*/  VIADD R11, R11, 0x1 ;  /* 0x000000010b0b7836 */ /* 0x000fc60000000000 */
[----:B------:R-:W1:Y:S01]  /*2a70*/  LDS.128 R4, [R4+0x130] ;  /* 0x0001300004047984 */ /* 0x000e620000000c00 */
[----:B------:R-:W-:Y:S02]  /*2a80*/  PRMT R0, RZ, 0x654, R0 ;  /* 0x00000654ff007816 */ /* 0x000fe40000000000 */
[C---:B------:R-:W-:Y:S01]  /*2a90*/  ISETP.NE.AND P1, PT, R11.reuse, 0x2, PT ;  /* 0x000000020b00780c */ /* 0x040fe20003f25270 */
[----:B------:R-:W-:Y:S01]  /*2aa0*/  @!PT LDS RZ, [RZ] ;  /* 0x00000000fffff984 */ /* 0x000fe20000000800 */
[----:B------:R-:W-:Y:S01]  /*2ab0*/  @!PT LDS RZ, [RZ] ;  /* 0x00000000fffff984 */ /* 0x000fe20000000800 */
[----:B------:R-:W-:Y:S01]  /*2ac0*/  @!PT LDS RZ, [RZ] ;  /* 0x00000000fffff984 */ /* 0x000fe20000000800 */
[----:B------:R-:W-:Y:S01]  /*2ad0*/  @!PT LDS RZ, [RZ] ;  /* 0x00000000fffff984 */ /* 0x000fe20000000800 */
[----:B------:R2:W-:Y:S06]  /*2ae0*/  MEMBAR.ALL.CTA ;  /* 0x0000000000007992 */ /* 0x0005ec0000008000 */
[----:B--2---:R-:W2:Y:S01]  /*2af0*/  FENCE.VIEW.ASYNC.S ;  /* 0x00000000000073c6 */ /* 0x004ea20000000000 */
[----:B------:R-:W-:Y:S01]  /*2b00*/  SEL R11, R11, RZ, P1 ;  /* 0x000000ff0b0b7207 */ /* 0x000fe20000800000 */
[----:B--2---:R2:W-:Y:S01]  /*2b10*/  SYNCS.ARRIVE.TRANS64.RED.A1T0 RZ, [R0+URZ], RZ ;  /* 0x000000ff00ff79a7 */ /* 0x0045e200081004ff */
[----:B-1----:R-:W-:-:S02]  /*2b20*/  LOP3.LUT P3, RZ, R6, 0x1, RZ, 0xc0, !PT ;  /* 0x0000000106ff7812 */ /* 0x002fc4000786c0ff */
[----:B------:R-:W-:-:S04]  /*2b30*/  SEL R5, RZ, 0x1, P1 ;  /* 0x00000001ff057807 */ /* 0x000fc80000800000 */
[----:B------:R-:W-:Y:S02]  /*2b40*/  LOP3.LUT R10, R10, R5, RZ, 0x3c, !PT ;  /* 0x000000050a0a7212 */ /* 0x000fe400078e3cff */
[----:B--2---:R-:W-:-:S04]  /*2b50*/  SEL R0, RZ, 0x1, P0 ;  /* 0x00000001ff007807 */ /* 0x004fc80000000000 */
[----:B------:R-:W-:Y:S01]  /*2b60*/  LOP3.LUT R9, R9, R0, RZ, 0x3c, !PT ;  /* 0x0000000009097212 */ /* 0x000fe200078e3cff */
[----:B------:R-:W-:Y:S06]  /*2b70*/  @P3 BRA `(.L_x_48) ;  /* 0xfffffffc002c3947 */ /* 0x000fec000383ffff */
[----:B------:R-:W-:Y:S01]  /*2b80*/  ULEA UR5, UR6, UR37, 0x3 ;  /* 0x0000002506057291 */ /* 0x000fe2000f8e18ff */
[----:B------:R-:W-:-:S08]  /*2b90*/  SHF.L.U32 R3, R12, 0x1f, RZ ;  /* 0x0000001f0c037819 */ /* 0x000fd000000006ff */
[----:B------:R-:W1:Y:S02]  /*2ba0*/  SYNCS.PHASECHK.TRANS64 P0, [UR5+0xd0], R3 ;  /* 0x0000d003ff0075a7 */ /* 0x000e640008001005 */
[----:B-1----:R-:W-:Y:S05]  /*2bb0*/  @P0 BRA `(.L_x_49) ;  /* 0x0000000000080947 */ /* 0x002fea0003800000 */
[----:B------:R-:W1:Y:S02]  /*2bc0*/  SYNCS.PHASECHK.TRANS64.TRYWAIT P0, [UR5+0xd0], R3 ;  /* 0x0000d003ff0075a7 */ /* 0x000e640008001105 */
[----:B-1----:R-:W-:Y:S05]  /*2bd0*/  @!P0 BRA `(.L_x_50) ;  /* 0x0000007000748947 */ /* 0x002fea0003800000 */
.L_x_49:
[----:B------:R-:W-:-:S04]  /*2be0*/  UIADD3 UR4, UPT, UPT, UR6, 0x1, URZ ;  /* 0x0000000106047890 */ /* 0x000fc8000fffe0ff */
[----:B------:R-:W-:-:S04]  /*2bf0*/  UISETP.NE.AND UP0, UPT, UR4, 0x2, UPT ;  /* 0x000000020400788c */ /* 0x000fc8000bf05270 */
[----:B------:R-:W-:Y:S02]  /*2c00*/  USEL UR7, URZ, 0x1, UP0 ;  /* 0x00000001ff077887 */ /* 0x000fe40008000000 */
[----:B------:R-:W-:-:S04]  /*2c10*/  USEL UR4, UR4, URZ, UP0 ;  /* 0x000000ff04047287 */ /* 0x000fc80008000000 */
[----:B------:R-:W-:Y:S01]  /*2c20*/  ULEA UR4, UR4, UR37, 0x3 ;  /* 0x0000002504047291 */ /* 0x000fe2000f8e18ff */
[----:B-1----:R-:W-:-:S04]  /*2c30*/  LOP3.LUT R3, R12, UR7, RZ, 0x3c, !PT ;  /* 0x000000070c037c12 */ /* 0x002fc8000f8e3cff */
[----:B------:R-:W-:-:S04]  /*2c40*/  SHF.L.U32 R0, R3, 0x1f, RZ ;  /* 0x0000001f03007819 */ /* 0x000fc800000006ff */
[----:B------:R-:W1:Y:S02]  /*2c50*/  SYNCS.PHASECHK.TRANS64 P0, [UR4+0xd0], R0 ;  /* 0x0000d000ff0075a7 */ /* 0x000e640008001004 */
[----:B-1----:R-:W-:Y:S05]  /*2c60*/  @P0 EXIT ;  /* 0x000000000000094d */ /* 0x002fea0003800000 */
[----:B------:R-:W-:Y:S02]  /*2c70*/  SHF.L.U32 R3, R3, 0x1f, RZ ;  /* 0x0000001f03037819 */ /* 0x000fe400000006ff */
[----:B------:R-:W-:-:S07]  /*2c80*/  MOV R0, UR4 ;  /* 0x0000000400007c02 */ /* 0x000fce0008000f00 */
.L_x_51:
[----:B-1----:R1:W2:Y:S02]  /*2c90*/  SYNCS.PHASECHK.TRANS64.TRYWAIT P0, [R0+URZ+0xd0], R3 ;  /* 0x0000d003000075a7 */ /* 0x0022a400080011ff */
[----:B--2---:R-:W-:Y:S05]  /*2ca0*/  @!P0 NANOSLEEP.SYNCS 0x989680 ;  /* 0x009896800000895d */ /* 0x004fea0003900000 */
[----:B------:R-:W2:Y:S02]  /*2cb0*/  @!P0 SYNCS.PHASECHK.TRANS64 P0, [R0+URZ+0xd0], R3 ;  /* 0x0000d003000085a7 */ /* 0x000ea400080010ff */
[----:B--2---:R-:W-:Y:S05]  /*2cc0*/  @P0 EXIT ;  /* 0x000000000000094d */ /* 0x004fea0003800000 */
[----:B------:R-:W-:Y:S05]  /*2cd0*/  BRA `(.L_x_51) ;  /* 0xfffffffc00ec7947 */ /* 0x000fea000383ffff */
.L_x_44:
[----:B------:R-:W-:-:S09]  /*2ce0*/  UISETP.NE.AND UP1, UPT, UR8, URZ, UPT ;  /* 0x000000ff0800728c */ /* 0x000fd2000bf25270 */
[----:B------:R-:W-:Y:S05]  /*2cf0*/  BRA.U UP1, `(.L_x_52) ;  /* 0x0000000d01347547 */ /* 0x000fea000b800000 */
[----:B------:R-:W-:Y:S01]  /*2d00*/  UMOV UR4, 0x40 ;  /* 0x0000004000047882 */ /* 0x000fe20000000000 */
[----:B------:R-:W-:Y:S01]  /*2d10*/  NOP ;  /* 0x0000000000007918 */ /* 0x000fe20000000000 */
[----:B------:R-:W-:Y:S01]  /*2d20*/  ULEA UR4, UR37, UR4, 0x18 ;  /* 0x0000000425047291 */ /* 0x000fe2000f8ec0ff */
[----:B------:R-:W-:Y:S02]  /*2d30*/  UMOV UR5, 0x400 ;  /* 0x0000040000057882 */ /* 0x000fe40000000000 */
[----:B------:R-:W-:-:S06]  /*2d40*/  ULEA UR37, UR37, UR5, 0x18 ;  /* 0x0000000525257291 */ /* 0x000fcc000f8ec0ff */
[----:B------:R-:W1:Y:S02]  /*2d50*/  LDS.U8 R0, [UR4+0x1c] ;  /* 0x00001c04ff007984 */ /* 0x000e640008000000 */
[----:B-1----:R-:W-:-:S13]  /*2d60*/  ISETP.NE.AND P0, PT, R0, RZ, PT ;  /* 0x000000ff0000720c */ /* 0x002fda0003f05270 */
[----:B------:R-:W-:Y:S05]  /*2d70*/  @P0 BRA `(.L_x_53) ;  /* 0x0000000000580947 */ /* 0x000fea0003800000 */
[----:B------:R-:W-:-:S13]  /*2d80*/  ELECT P0, URZ, PT ;  /* 0x0000000000ff782f */ /* 0x000fda0003800000 */
[----:B------:R-:W-:Y:S05]  /*2d90*/  @!P0 BRA `(.L_x_54) ;  /* 0x0000000000608947 */ /* 0x000fea0003800000 */
[----:B------:R-:W-:Y:S01]  /*2da0*/  UMOV UR5, 0x10 ;  /* 0x0000001000057882 */ /* 0x000fe20000000000 */
[----:B------:R-:W-:Y:S01]  /*2db0*/  HFMA2 R0, -RZ, RZ, 0, 5.9604644775390625e-08 ;  /* 0x00000001ff007431 */ /* 0x000fe200000001ff */
[----:B------:R-:W-:-:S03]  /*2dc0*/  MOV R2, 0xffff ;  /* 0x0000ffff00027802 */ /* 0x000fc60000000f00 */
[----:B------:R-:W-:Y:S04]  /*2dd0*/  DEPBAR.LE SB1, 0x36 ;  /* 0x00009d800000791a */ /* 0x000fe80000000000 */
[----:B------:R-:W1:Y:S02]  /*2de0*/  UTCATOMSWS.FIND_AND_SET.ALIGN UP0, UR5, UR5 ;  /* 0x00000005000575e3 */ /* 0x000e640008000800 */
[----:B-1----:R-:W-:Y:S01]  /*2df0*/  MOV R3, UR5 ;  /* 0x0000000500037c02 */ /* 0x002fe20008000f00 */
[----:B------:R-:W-:Y:S06]  /*2e00*/  BRA.U UP0, `(.L_x_55) ;  /* 0x0000000100187547 */ /* 0x000fec000b800000 */
.L_x_56:
[----:B------:R-:W-:Y:S05]  /*2e10*/  NANOSLEEP 0x64 ;  /* 0x000000640000795d */ /* 0x000fea0003800000 */
[----:B------:R-:W-:-:S05]  /*2e20*/  UMOV UR5, 0x10 ;  /* 0x0000001000057882 */ /* 0x000fca0000000000 */
[----:B------:R-:W-:Y:S04]  /*2e30*/  DEPBAR.LE SB1, 0x36 ;  /* 0x00009d800000791a */ /* 0x000fe80000000000 */
[----:B------:R-:W1:Y:S02]  /*2e40*/  UTCATOMSWS.FIND_AND_SET.ALIGN UP0, UR5, UR5 ;  /* 0x00000005000575e3 */ /* 0x000e640008000800 */
[----:B-1----:R-:W-:Y:S01]  /*2e50*/  MOV R3, UR5 ;  /* 0x0000000500037c02 */ /* 0x002fe20008000f00 */
[----:B------:R-:W-:Y:S05]  /*2e60*/  BRA.U !UP0, `(.L_x_56) ;  /* 0xfffffffd08e87547 */ /* 0x000fea000b83ffff */
.L_x_55:
[-C--:B------:R-:W-:Y:S02]  /*2e70*/  SHF.L.U32 R2, R2, R3.reuse, RZ ;  /* 0x0000000302027219 */ /* 0x080fe400000006ff */
[----:B------:R-:W-:Y:S01]  /*2e80*/  SHF.L.U32 R0, R0, R3, RZ ;  /* 0x0000000300007219 */ /* 0x000fe200000006ff */
[----:B------:R-:W-:Y:S02]  /*2e90*/  IMAD.SHL.U32 R3, R3, 0x20, RZ ;  /* 0x0000002003037824 */ /* 0x000fe400078e00ff */
[----:B------:R1:W-:Y:S04]  /*2ea0*/  ATOMS.OR RZ, [UR4+0x14], R2 ;  /* 0x00001402ffff798c */ /* 0x0003e8000b000004 */
[----:B------:R1:W-:Y:S04]  /*2eb0*/  ATOMS.OR RZ, [UR4+0x18], R0 ;  /* 0x00001800ffff798c */ /* 0x0003e8000b000004 */
[----:B------:R1:W-:Y:S01]  /*2ec0*/  STS [UR37+0x150], R3 ;  /* 0x00015003ff007988 */ /* 0x0003e20008000825 */
[----:B------:R-:W-:Y:S05]  /*2ed0*/  BRA `(.L_x_54) ;  /* 0x0000000000107947 */ /* 0x000fea0003800000 */
.L_x_53:
[----:B------:R-:W-:Y:S02]  /*2ee0*/  MOV R0, 0xffffffff ;  /* 0xffffffff00007802 */ /* 0x000fe40000000f00 */
[----:B------:R-:W-:-:S03]  /*2ef0*/  MOV R2, 0x2f20 ;  /* 0x00002f2000027802 */ /* 0x000fc60000000f00 */
[----:B------:R1:W-:Y:S04]  /*2f00*/  STS [UR37+0x150], R0 ;  /* 0x00015000ff007988 */ /* 0x0003e80008000825 */
[----:B-1-3-5:R-:W-:Y:S05]  /*2f10*/  CALL.REL.NOINC `($__internal_1_$__cuda_sm10x_tcgen05_guardrail_trap_phase_invalid_during_alloc) ;  /* 0x0000007400487944 */ /* 0x02afea0003c00000 */
.L_x_54:
[----:B------:R-:W-:Y:S05]  /*2f20*/  WARPSYNC.ALL ;  /* 0x0000000000007948 */ /* 0x000fea0003800000 */
[----:B------:R-:W2:Y:S01]  /*2f30*/  S2UR UR9, SR_CgaCtaId ;  /* 0x00000000000979c3 */ /* 0x000ea20000008800 */
[----:B------:R-:W-:Y:S01]  /*2f40*/  UMOV UR4, 0x400 ;  /* 0x0000040000047882 */ /* 0x000fe20000000000 */
[----:B------:R-:W-:-:S06]  /*2f50*/  NOP ;  /* 0x0000000000007918 */ /* 0x000fcc0000000000 */
[----:B------:R-:W-:Y:S06]  /*2f60*/  BAR.ARV 0x6, 0xa0 ;  /* 0x0182800000007b1d */ /* 0x000fec0000002000 */
[----:B------:R-:W4:Y:S01]  /*2f70*/  LDCU UR5, c[0x0][0x38c] ;  /* 0x00007180ff0577ac */ /* 0x000f220008000800 */
[----:B------:R-:W-:Y:S01]  /*2f80*/  IMAD.MOV.U32 R11, RZ, RZ, 0x1 ;  /* 0x00000001ff0b7424 */ /* 0x000fe200078e00ff */
[----:B------:R-:W-:Y:S01]  /*2f90*/  CS2R R8, SRZ ;  /* 0x0000000000087805 */ /* 0x000fe2000001ff00 */
[----:B------:R-:W-:Y:S01]  /*2fa0*/  IMAD.MOV.U32 R10, RZ, RZ, RZ ;  /* 0x000000ffff0a7224 */ /* 0x000fe200078e00ff */
[----:B------:R-:W-:Y:S01]  /*2fb0*/  UMOV UR12, URZ ;  /* 0x000000ff000c7c82 */ /* 0x000fe20008000000 */
[----:B------:R-:W-:Y:S01]  /*2fc0*/  UMOV UR11, URZ ;  /* 0x000000ff000b7c82 */ /* 0x000fe20008000000 */
[----:B------:R-:W-:Y:S01]  /*2fd0*/  UMOV UR24, 0x0 ;  /* 0x0000000000187882 */ /* 0x000fe20000000000 */
[----:B------:R-:W-:Y:S01]  /*2fe0*/  UMOV UR25, 0x8300490 ;  /* 0x0830049000197882 */ /* 0x000fe20000000000 */
[----:B------:R-:W-:Y:S01]  /*2ff0*/  UMOV UR20, 0x0 ;  /* 0x0000000000147882 */ /* 0x000fe20000000000 */
[----:B------:R-:W-:Y:S01]  /*3000*/  UMOV UR21, 0x8300490 ;  /* 0x0830049000157882 */ /* 0x000fe20000000000 */
[----:B--2---:R-:W-:Y:S01]  /*3010*/  ULEA UR9, UR9, UR4, 0x18 ;  /* 0x0000000409097291 */ /* 0x004fe2000f8ec0ff */
[----:B------:R-:W2:Y:S03]  /*3020*/  LDCU UR4, c[0x0][0x38c] ;  /* 0x00007180ff0477ac */ /* 0x000ea60008000800 */
[----:B------:R-:W-:-:S02]  /*3030*/  UIADD3 UR10, UPT, UPT, UR9, 0xc800, URZ ;  /* 0x0000c800090a7890 */ /* 0x000fc4000fffe0ff */
[----:B----4-:R-:W-:-:S03]  /*3040*/  UISETP.GE.AND UP3, UPT, UR5, 0x1, UPT ;  /* 0x000000010500788c */ /* 0x010fc6000bf66270 */
[----:B-1----:R-:W1:Y:S01]  /*3050*/  LDS R0, [UR9+0x150] ;  /* 0x00015009ff007984 */ /* 0x002e620008000800 */
[----:B------:R-:W-:-:S04]  /*3060*/  USHF.R.U32.HI UR10, URZ, 0x4, UR10 ;  /* 0x00000004ff0a7899 */ /* 0x000fc8000801160a */
[----:B------:R-:W-:-:S04]  /*3070*/  ULOP3.LUT UR10, UR10, 0x3fff, URZ, 0xc0, !UPT ;  /* 0x00003fff0a0a7892 */ /* 0x000fc8000f8ec0ff */
[----:B------:R-:W-:Y:S02]  /*3080*/  ULOP3.LUT UR10, UR10, 0x10000, URZ, 0xfc, !UPT ;  /* 0x000100000a0a7892 */ /* 0x000fe4000f8efcff */
[----:B--2---:R-:W-:-:S04]  /*3090*/  UIADD3 UR4, UPT, UPT, UR4, 0x1f, URZ ;  /* 0x0000001f04047890 */ /* 0x004fc8000fffe0ff */
[----:B------:R-:W-:-:S04]  /*30a0*/  USHF.R.S32.HI UR8, URZ, 0x1f, UR4 ;  /* 0x0000001fff087899 */ /* 0x000fc80008011404 */
[----:B------:R-:W-:Y:S02]  /*30b0*/  ULEA.HI UR8, UR8, UR4, URZ, 0x5 ;  /* 0x0000000408087291 */ /* 0x000fe4000f8f28ff */
[----:B------:R-:W-:Y:S02]  /*30c0*/  UIADD3 UR4, UPT, UPT, UR9, 0x1c800, URZ ;  /* 0x0001c80009047890 */ /* 0x000fe4000fffe0ff */
[----:B------:R-:W-:Y:S02]  /*30d0*/  USHF.R.S32.HI UR8, URZ, 0x5, UR8 ;  /* 0x00000005ff087899 */ /* 0x000fe40008011408 */
[----:B------:R-:W-:Y:S02]  /*30e0*/  USHF.R.U32.HI UR4, URZ, 0x4, UR4 ;  /* 0x00000004ff047899 */ /* 0x000fe40008011604 */
[----:B------:R-:W-:Y:S02]  /*30f0*/  UISETP.LT.AND UP0, UPT, UR8, 0x1, UPT ;  /* 0x000000010800788c */ /* 0x000fe4000bf01270 */
[----:B------:R-:W-:-:S02]  /*3100*/  ULOP3.LUT UR4, UR4, 0x3fff, URZ, 0xc0, !UPT ;  /* 0x00003fff04047892 */ /* 0x000fc4000f8ec0ff */
[----:B------:R-:W-:Y:S02]  /*3110*/  USEL UR16, UR8, 0x1, !UP0 ;  /* 0x0000000108107887 */ /* 0x000fe4000c000000 */
[----:B------:R-:W-:Y:S02]  /*3120*/  ULOP3.LUT UR4, UR4, 0x10000, URZ, 0xfc, !UPT ;  /* 0x0001000004047892 */ /* 0x000fe4000f8efcff */
[----:B------:R-:W-:Y:S01]  /*3130*/  UIADD3 UR16, UPT, UPT, -UR16, URZ, URZ ;  /* 0x000000ff10107290 */ /* 0x000fe2000fffe1ff */
[----:B-1----:R-:W-:-:S15]  /*3140*/  R2UR UR13, R0 ;  /* 0x00000000000d72ca */ /* 0x002fde00000e0000 */
.L_x_63:
[----:B------:R-:W-:Y:S02]  /*3150*/  LEA R0, R10, UR9, 0x3 ;  /* 0x000000090a007c11 */ /* 0x000fe4000f8e18ff */
[----:B------:R-:W-:Y:S02]  /*3160*/  SHF.L.U32 R5, R9, 0x1f, RZ ;  /* 0x0000001f09057819 */ /* 0x000fe400000006ff */
[----:B------:R-:W-:Y:S01]  /*3170*/  PLOP3.LUT P0, PT, PT, PT, UP3, 0x80, 0x8 ;  /* 0x000000000008781c */ /* 0x000fe20003f0f038 */
[----:B------:R-:W-:Y:S01]  /*3180*/  VIADD R3, R0, 0xd0 ;  /* 0x000000d000037836 */ /* 0x000fe20000000000 */
[----:B-1----:R-:W1:Y:S02]  /*3190*/  SYNCS.PHASECHK.TRANS64.TRYWAIT P1, [R0+URZ+0xc0], R5 ;  /* 0x0000c005000075a7 */ /* 0x002e6400080211ff */
[----:B-1--4-:R-:W-:Y:S09]  /*31a0*/  @!P1 BRA `(.L_x_57) ;  /* 0x0000006c00189947 */ /* 0x012ff20003800000 */
.L_x_147:
[----:B------:R-:W-:Y:S01]  /*31b0*/  LEA R4, R10, UR9, 0x4 ;  /* 0x000000090a047c11 */ /* 0x000fe2000f8e20ff */
[----:B------:R-:W-:Y:S01]  /*31c0*/  @UP3 ULEA UR5, UR11, UR9, 0x3 ;  /* 0x000000090b053291 */ /* 0x000fe2000f8e18ff */
[----:B------:R-:W-:Y:S01]  /*31d0*/  PLOP3.LUT P2, PT, PT, PT, PT, 0x80, 0x8 ;  /* 0x000000000008781c */ /* 0x000fe20003f4f070 */
[----:B------:R-:W-:Y:S01]  /*31e0*/  ULEA UR14, UR12, UR9, 0x3 ;  /* 0x000000090c0e7291 */ /* 0x000fe2000f8e18ff */
[----:B------:R-:W-:Y:S01]  /*31f0*/  PRMT R3, RZ, 0x654, R3 ;  /* 0x00000654ff037816 */ /* 0x000fe20000000003 */
[----:B------:R-:W-:Y:S01]  /*3200*/  UIMAD UR15, UR12, 0xc0, UR13 ;  /* 0x000000c00c0f78a4 */ /* 0x000fe2000f8e020d */
[----:B-1----:R-:W1:Y:S01]  /*3210*/  LDS.128 R4, [R4+0x130] ;  /* 0x0001300004047984 */ /* 0x002e620000000c00 */
[----:B------:R-:W-:Y:S02]  /*3220*/  @P0 SHF.L.U32 R2, R8, 0x1f, RZ ;  /* 0x0000001f08020819 */ /* 0x000fe400000006ff */
[----:B------:R-:W-:Y:S01]  /*3230*/  SHF.L.U32 R0, R11, 0x1f, RZ ;  /* 0x0000001f0b007819 */ /* 0x000fe200000006ff */
[----:B------:R-:W-:Y:S01]  /*3240*/  @!PT LDS RZ, [RZ] ;  /* 0x00000000fffff984 */ /* 0x000fe20000000800 */
[----:B------:R-:W-:Y:S01]  /*3250*/  @!PT LDS RZ, [RZ] ;  /* 0x00000000fffff984 */ /* 0x000fe20000000800 */
[----:B------:R-:W-:Y:S01]  /*3260*/  @!PT LDS RZ, [RZ] ;  /* 0x00000000fffff984 */ /* 0x000fe20000000800 */
[----:B------:R-:W-:Y:S01]  /*3270*/  @!PT LDS RZ, [RZ] ;  /* 0x00000000fffff984 */ /* 0x000fe20000000800 */
[----:B------:R2:W-:Y:S06]  /*3280*/  MEMBAR.ALL.CTA ;  /* 0x0000000000007992 */ /* 0x0005ec0000008000 */
[----:B--2---:R-:W2:Y:S02]  /*3290*/  FENCE.VIEW.ASYNC.S ;  /* 0x00000000000073c6 */ /* 0x004ea40000000000 */
[----:B--2---:R2:W-:Y:S01]  /*32a0*/  SYNCS.ARRIVE.TRANS64.RED.A1T0 RZ, [R3+URZ], RZ ;  /* 0x000000ff03ff79a7 */ /* 0x0045e200081004ff */
[----:B------:R2:W4:Y:S01]  /*32b0*/  @P0 SYNCS.PHASECHK.TRANS64.TRYWAIT P2, [UR5], R2 ;  /* 0x00000002ff0005a7 */ /* 0x0005220008041105 */
[----:B-1----:R-:W-:Y:S01]  /*32c0*/  LOP3.LUT P1, RZ, R6, 0x1, RZ, 0xc0, !PT ;  /* 0x0000000106ff7812 */ /* 0x002fe2000782c0ff */
[----:B------:R-:W1:Y:S02]  /*32d0*/  SYNCS.PHASECHK.TRANS64.TRYWAIT P0, [UR14+0xf0], R0 ;  /* 0x0000f000ff0075a7 */ /* 0x000e64000800110e */
[----:B-12-4-:R-:W-:Y:S10]  /*32e0*/  @!P0 BRA `(.L_x_58) ;  /* 0x0000006800dc8947 */ /* 0x016ff40003800000 */
.L_x_149:
[----:B------:R-:W-:Y:S01]  /*32f0*/  IADD3 R10, PT, PT, R10, 0x1, RZ ;  /* 0x000000010a0a7810 */ /* 0x000fe20007ffe0ff */
[----:B------:R-:W-:Y:S06]  /*3300*/  BRA.U !UP3, `(.L_x_59) ;  /* 0x000000010b987547 */ /* 0x000fec000b800000 */
[----:B------:R-:W-:Y:S01]  /*3310*/  UPLOP3.LUT UP4, UPT, UPT, UPT, UPT, 0x40, 0x4 ;  /* 0x000000000004789c */ /* 0x000fe20003f8e870 */
[----:B------:R-:W-:Y:S01]  /*3320*/  UMOV UR18, UR16 ;  /* 0x0000001000127c82 */ /* 0x000fe20008000000 */
[----:B------:R-:W-:Y:S01]  /*3330*/  UMOV UR17, UR8 ;  /* 0x0000000800117c82 */ /* 0x000fe20008000000 */
[----:B------:R-:W-:-:S08]  /*3340*/  UMOV UR5, UR11 ;  /* 0x0000000b00057c82 */ /* 0x000fd00008000000 */
.L_x_62:
[----:B------:R-:W-:Y:S02]  /*3350*/  UIADD3 UR18, UPT, UPT, UR18, 0x1, URZ ;  /* 0x0000000112127890 */ /* 0x000fe4000fffe0ff */
[----:B--2---:R-:W-:Y:S02]  /*3360*/  ULEA UR7, UR5, UR9, 0x3 ;  /* 0x0000000905077291 */ /* 0x004fe4000f8e18ff */
[----:B------:R-:W-:Y:S01]  /*3370*/  UISETP.NE.AND UP0, UPT, UR18, URZ, UPT ;  /* 0x000000ff1200728c */ /* 0x000fe2000bf05270 */
[----:B----4-:R-:W-:Y:S10]  /*3380*/  @P2 BRA `(.L_x_60) ;  /* 0x00000000000c2947 */ /* 0x010ff40003800000 */
[----:B-1----:R-:W-:Y:S04]  /*3390*/  SHF.L.U32 R3, R8, 0x1f, RZ ;  /* 0x0000001f08037819 */ /* 0x002fe800000006ff */
[----:B------:R-:W1:Y:S02]  /*33a0*/  SYNCS.PHASECHK.TRANS64.TRYWAIT P0, [UR7], R3 ;  /* 0x00000003ff0075a7 */ /* 0x000e640008001107 */
[----:B-1----:R-:W-:Y:S05]  /*33b0*/  @!P0 BRA `(.L_x_61) ;  /* 0x0000006800c08947 */ /* 0x002fea0003800000 */
.L_x_60:
[----:B------:R-:W-:Y:S01]  /*33c0*/  UISETP.NE.AND UP1, UPT, UR17, 0x1, UPT ;  /* 0x000000011100788c */ /* 0x000fe2000bf25270 */
[----:B------:R-:W-:Y:S01]  /*33d0*/  PLOP3.LUT P2, PT, PT, PT, PT, 0x80, 0x8 ;  /* 0x000000000008781c */ /* 0x000fe20003f4f070 */
[----:B------:R-:W-:Y:S02]  /*33e0*/  UIADD3 UR11, UPT, UPT, UR5, 0x1, URZ ;  /* 0x00000001050b7890 */ /* 0x000fe4000fffe0ff */
[----:B------:R-:W-:Y:S02]  /*33f0*/  UIMAD UR6, UR5, 0x300, UR4 ;  /* 0x00000300050678a4 */ /* 0x000fe4000f8e0204 */
[----:B------:R-:W-:Y:S01]  /*3400*/  UISETP.NE.AND UP2, UPT, UR11, 0x8, UPT ;  /* 0x000000080b00788c */ /* 0x000fe2000bf45270 */
[----:B------:R-:W-:Y:S01]  /*3410*/  PLOP3.LUT P0, PT, PT, PT, UP1, 0x80, 0x8 ;  /* 0x000000000008781c */ /* 0x000fe20003f0f018 */
[----:B------:R-:W-:Y:S02]  /*3420*/  UIADD3 UR28, UPT, UPT, UR6, 0x2, URZ ;  /* 0x00000002061c7890 */ /* 0x000fe4000fffe0ff */
[----:B------:R-:W-:Y:S02]  /*3430*/  USEL UR22, URZ, 0x1, UP2 ;  /* 0x00000001ff167887 */ /* 0x000fe40009000000 */
[----:B------:R-:W-:Y:S02]  /*3440*/  USEL UR11, UR11, URZ, UP2 ;  /* 0x000000ff0b0b7287 */ /* 0x000fe40009000000 */
[----:B------:R-:W-:Y:S02]  /*3450*/  UIADD3 UR17, UPT, UPT, UR17, -0x1, URZ ;  /* 0xffffffff11117890 */ /* 0x000fe4000fffe0ff */
[----:B------:R-:W-:Y:S01]  /*3460*/  @UP1 ULEA UR19, UR11, UR9, 0x3 ;  /* 0x000000090b131291 */ /* 0x000fe2000f8e18ff */
[----:B------:R-:W-:Y:S01]  /*3470*/  LOP3.LUT R8, R8, UR22, RZ, 0x3c, !PT ;  /* 0x0000001608087c12 */ /* 0x000fe2000f8e3cff */
[----:B------:R-:W-:Y:S01]  /*3480*/  ULEA UR22, UR5, UR10, 0x9 ;  /* 0x0000000a05167291 */ /* 0x000fe2000f8e48ff */
[----:B------:R-:W-:Y:S02]  /*3490*/  UMOV UR23, 0x80004020 ;  /* 0x8000402000177882 */ /* 0x000fe40000000000 */
[----:B-1----:R-:W-:Y:S01]  /*34a0*/  @P0 SHF.L.U32 R0, R8, 0x1f, RZ ;  /* 0x0000001f08000819 */ /* 0x002fe200000006ff */
[----:B------:R-:W-:Y:S01]  /*34b0*/  UIADD3 UR26, UPT, UPT, UR22, 0x2, URZ ;  /* 0x00000002161a7890 */ /* 0x000fe2000fffe0ff */
[----:B------:R-:W-:Y:S02]  /*34c0*/  UMOV UR29, 0x80004020 ;  /* 0x80004020001d7882 */ /* 0x000fe40000000000 */
[----:B------:R2:W4:Y:S01]  /*34d0*/  @P0 SYNCS.PHASECHK.TRANS64.TRYWAIT P2, [UR19], R0 ;  /* 0x00000000ff0005a7 */ /* 0x0005220008041113 */
[----:B------:R-:W-:Y:S01]  /*34e0*/  UIADD3 UR19, UPT, UPT, UR7, 0x40, URZ ;  /* 0x0000004007137890 */ /* 0x000fe2000fffe0ff */
[----:B------:R-:W-:Y:S02]  /*34f0*/  UMOV UR27, 0x80004020 ;  /* 0x80004020001b7882 */ /* 0x000fe40000000000 */
[----:B------:R-:W-:Y:S01]  /*3500*/  UMOV UR7, 0x80004020 ;  /* 0x8000402000077882 */ /* 0x000fe20000000000 */
[----:B------:R-:W-:Y:S01]  /*3510*/  UMOV UR5, UR11 ;  /* 0x0000000b00057c82 */ /* 0x000fe20008000000 */
[----:B------:R2:W-:Y:S01]  /*3520*/  UTCHMMA gdesc[UR22], gdesc[UR6], tmem[UR15], tmem[UR24], idesc[UR25], UP4 ;  /* 0x00ff1806160075ea */ /* 0x0005e2000a00000f */
[----:B------:R-:W-:Y:S01]  /*3530*/  UPLOP3.LUT UP4, UPT, UPT, UPT, UPT, 0x80, 0x8 ;  /* 0x000000000008789c */ /* 0x000fe20003f8f070 */
[----:B------:R2:W-:Y:S02]  /*3540*/  UTCHMMA gdesc[UR26], gdesc[UR28], tmem[UR15], tmem[UR20], idesc[UR21], UPT ;  /* 0x00ff141c1a0075ea */ /* 0x0005e4000b80000f */
[----:B------:R2:W-:Y:S01]  /*3550*/  UTCBAR [UR19], URZ ;  /* 0x000000ff130073e9 */ /* 0x0005e200080000ff */
[----:B------:R-:W-:Y:S07]  /*3560*/  BRA.U UP0, `(.L_x_62) ;  /* 0xfffffffd00787547 */ /* 0x000fee000b83ffff */
.L_x_59:
[----:B------:R-:W-:Y:S01]  /*3570*/  UIADD3 UR12, UPT, UPT, UR12, 0x1, URZ ;  /* 0x000000010c0c7890 */ /* 0x000fe2000fffe0ff */
[C---:B------:R-:W-:Y:S01]  /*3580*/  ISETP.NE.AND P0, PT, R10.reuse, 0x2, PT ;  /* 0x000000020a00780c */ /* 0x040fe20003f05270 */
[----:B------:R-:W-:Y:S02]  /*3590*/  UIADD3 UR14, UPT, UPT, UR14, 0xe0, URZ ;  /* 0x000000e00e0e7890 */ /* 0x000fe4000fffe0ff */
[----:B------:R-:W-:Y:S01]  /*35a0*/  UISETP.NE.AND UP0, UPT, UR12, 0x2, UPT ;  /* 0x000000020c00788c */ /* 0x000fe2000bf05270 */
[----:B-12---:R-:W-:Y:S02]  /*35b0*/  SEL R0, RZ, 0x1, P0 ;  /* 0x00000001ff007807 */ /* 0x006fe40000000000 */
[----:B------:R-:W-:Y:S01]  /*35c0*/  SEL R10, R10, RZ, P0 ;  /* 0x000000ff0a0a7207 */ /* 0x000fe20000000000 */
[----:B------:R-:W-:Y:S01]  /*35d0*/  USEL UR5, URZ, 0x1, UP0 ;  /* 0x00000001ff057887 */ /* 0x000fe20008000000 */
[----:B------:R-:W-:Y:S01]  /*35e0*/  LOP3.LUT R9, R9, R0, RZ, 0x3c, !PT ;  /* 0x0000000009097212 */ /* 0x000fe200078e3cff */
[----:B------:R-:W-:Y:S01]  /*35f0*/  USEL UR12, UR12, URZ, UP0 ;  /* 0x000000ff0c0c7287 */ /* 0x000fe20008000000 */
[----:B------:R1:W-:Y:S03]  /*3600*/  UTCBAR [UR14], URZ ;  /* 0x000000ff0e0073e9 */ /* 0x0003e600080000ff */
[----:B------:R-:W-:Y:S01]  /*3610*/  LOP3.LUT R11, R11, UR5, RZ, 0x3c, !PT ;  /* 0x000000050b0b7c12 */ /* 0x000fe2000f8e3cff */
[----:B------:R-:W-:Y:S07]  /*3620*/  @P1 BRA `(.L_x_63) ;  /* 0xfffffff800c81947 */ /* 0x000fee000383ffff */
[----:B------:R-:W2:Y:S01]  /*3630*/  S2UR UR4, SR_CgaCtaId ;  /* 0x00000000000479c3 */ /* 0x000ea20000008800 */
[----:B------:R-:W-:Y:S01]  /*3640*/  ELECT P0, URZ, PT ;  /* 0x0000000000ff782f */ /* 0x000fe20003800000 */
[----:B------:R-:W-:Y:S01]  /*3650*/  IMAD.MOV.U32 R0, RZ, RZ, 0x1 ;  /* 0x00000001ff007424 */ /* 0x000fe200078e00ff */
[----:B------:R-:W-:Y:S01]  /*3660*/  UIADD3 UR9, UPT, UPT, UR9, 0xf0, URZ ;  /* 0x000000f009097890 */ /* 0x000fe2000fffe0ff */
[----:B------:R-:W-:Y:S01]  /*3670*/  SHF.L.U32 R3, R11, 0x1f, RZ ;  /* 0x0000001f0b037819 */ /* 0x000fe200000006ff */
[----:B------:R-:W-:-:S03]  /*3680*/  UMOV UR5, 0x40 ;  /* 0x0000004000057882 */ /* 0x000fc60000000000 */
[----:B------:R-:W-:Y:S01]  /*3690*/  UVIRTCOUNT.DEALLOC.SMPOOL 0x80 ;  /* 0x000000800000784c */ /* 0x000fe20000000000 */
[----:B--2---:R-:W-:Y:S02]  /*36a0*/  ULEA UR4, UR4, UR5, 0x18 ;  /* 0x0000000504047291 */ /* 0x004fe4000f8ec0ff */
[----:B------:R-:W-:-:S07]  /*36b0*/  ULEA UR5, UR12, UR9, 0x3 ;  /* 0x000000090c057291 */ /* 0x000fce000f8e18ff */
[----:B------:R2:W-:Y:S02]  /*36c0*/  @P0 STS.U8 [UR4+0x1c], R0 ;  /* 0x00001c00ff000988 */ /* 0x0005e40008000004 */
[----:B------:R-:W3:Y:S02]  /*36d0*/  SYNCS.PHASECHK.TRANS64.TRYWAIT P0, [UR5], R3 ;  /* 0x00000003ff0075a7 */ /* 0x000ee40008001105 */
[----:B--23--:R-:W-:Y:S05]  /*36e0*/  @!P0 BRA `(.L_x_64) ;  /* 0x00000068000c8947 */ /* 0x00cfea0003800000 */
.L_x_152:
[----:B------:R-:W-:-:S04]  /*36f0*/  UIADD3 UR6, UPT, UPT, UR12, 0x1, URZ ;  /* 0x000000010c067890 */ /* 0x000fc8000fffe0ff */
[----:B------:R-:W-:-:S04]  /*3700*/  UISETP.NE.AND UP0, UPT, UR6, 0x2, UPT ;  /* 0x000000020600788c */ /* 0x000fc8000bf05270 */
[----:B------:R-:W-:Y:S02]  /*3710*/  USEL UR5, URZ, 0x1, UP0 ;  /* 0x00000001ff057887 */ /* 0x000fe40008000000 */
[----:B------:R-:W-:-:S04]  /*3720*/  USEL UR6, UR6, URZ, UP0 ;  /* 0x000000ff06067287 */ /* 0x000fc80008000000 */
[----:B------:R-:W-:Y:S01]  /*3730*/  ULEA UR6, UR6, UR9, 0x3 ;  /* 0x0000000906067291 */ /* 0x000fe2000f8e18ff */
[----:B--2---:R-:W-:-:S04]  /*3740*/  LOP3.LUT R3, R11, UR5, RZ, 0x3c, !PT ;  /* 0x000000050b037c12 */ /* 0x004fc8000f8e3cff */
[----:B------:R-:W-:-:S04]  /*3750*/  SHF.L.U32 R3, R3, 0x1f, RZ ;  /* 0x0000001f03037819 */ /* 0x000fc800000006ff */
[----:B------:R-:W2:Y:S02]  /*3760*/  SYNCS.PHASECHK.TRANS64.TRYWAIT P0, [UR6], R3 ;  /* 0x00000003ff0075a7 */ /* 0x000ea40008001106 */
[----:B--2---:R-:W-:Y:S05]  /*3770*/  @!P0 BRA `(.L_x_65) ;  /* 0x0000006800008947 */ /* 0x004fea0003800000 */
.L_x_154:
[----:B------:R-:W-:Y:S01]  /*3780*/  NOP ;  /* 0x0000000000007918 */ /* 0x000fe20000000000 */
[----:B--2---:R-:W2:Y:S01]  /*3790*/  LDS R0, [UR4+0x14] ;  /* 0x00001404ff007984 */ /* 0x004ea20008000800 */
[----:B------:R-:W-:Y:S01]  /*37a0*/  ULOP3.LUT UR6, UR13, 0xffff, URZ, 0xc0, !UPT ;  /* 0x0000ffff0d067892 */ /* 0x000fe2000f8ec0ff */
[----:B------:R-:W-:Y:S01]  /*37b0*/  UMOV UR8, 0xffff ;  /* 0x0000ffff00087882 */ /* 0x000fe20000000000 */
[----:B------:R-:W-:Y:S02]  /*37c0*/  UMOV UR5, 0x1 ;  /* 0x0000000100057882 */ /* 0x000fe40000000000 */
[----:B------:R-:W-:-:S04]  /*37d0*/  USHF.R.U32.HI UR6, URZ, 0x5, UR6 ;  /* 0x00000005ff067899 */ /* 0x000fc80008011606 */
[----:B------:R-:W-:Y:S02]  /*37e0*/  USHF.L.U32 UR8, UR8, UR6, URZ ;  /* 0x0000000608087299 */ /* 0x000fe400080006ff */
[----:B------:R-:W-:-:S04]  /*37f0*/  USHF.L.U32 UR5, UR5, UR6, URZ ;  /* 0x0000000605057299 */ /* 0x000fc800080006ff */
[----:B--2---:R-:W-:-:S04]  /*3800*/  LOP3.LUT R0, R0, UR8, RZ, 0xc0, !PT ;  /* 0x0000000800007c12 */ /* 0x004fc8000f8ec0ff */
[----:B------:R-:W-:-:S13]  /*3810*/  ISETP.NE.AND P0, PT, R0, UR8, PT ;  /* 0x0000000800007c0c */ /* 0x000fda000bf05270 */
[----:B------:R-:W-:Y:S05]  /*3820*/  @P0 BRA `(.L_x_66) ;  /* 0x0000000000580947 */ /* 0x000fea0003800000 */
[----:B------:R-:W2:Y:S02]  /*3830*/  LDS R0, [UR4+0x18] ;  /* 0x00001804ff007984 */ /* 0x000ea40008000800 */
[----:B--2---:R-:W-:-:S04]  /*3840*/  LOP3.LUT R0, R0, UR5, RZ, 0xc0, !PT ;  /* 0x0000000500007c12 */ /* 0x004fc8000f8ec0ff */
[----:B------:R-:W-:-:S13]  /*3850*/  ISETP.NE.AND P0, PT, R0, UR5, PT ;  /* 0x0000000500007c0c */ /* 0x000fda000bf05270 */
[----:B------:R-:W-:Y:S05]  /*3860*/  @P0 BRA `(.L_x_67) ;  /* 0x00000000003c0947 */ /* 0x000fea0003800000 */
[----:B------:R-:W2:Y:S01]  /*3870*/  S2R R2, SR_LANEID ;  /* 0x0000000000027919 */ /* 0x000ea20000000000 */
[----:B------:R-:W-:Y:S01]  /*3880*/  ULOP3.LUT UR8, URZ, UR8, URZ, 0x33, !UPT ;  /* 0x00000008ff087292 */ /* 0x000fe2000f8e33ff */
[----:B------:R-:W-:Y:S01]  /*3890*/  LOP3.LUT R4, RZ, UR5, RZ, 0x33, !PT ;  /* 0x00000005ff047c12 */ /* 0x000fe2000f8e33ff */
[----:B------:R-:W-:Y:S02]  /*38a0*/  VOTEU.ANY UR7, UPT, PT ;  /* 0x0000000000077886 */ /* 0x000fe400038e0100 */
[----:B------:R-:W-:Y:S01]  /*38b0*/  UFLO.U32 UR7, UR7 ;  /* 0x00000007000772bd */ /* 0x000fe200080e0000 */
[----:B------:R-:W3:Y:S01]  /*38c0*/  REDUX UR5, R4 ;  /* 0x00000000040573c4 */ /* 0x000ee20000000000 */
[----:B------:R-:W-:-:S06]  /*38d0*/  IMAD.U32 R0, RZ, RZ, UR8 ;  /* 0x00000008ff007e24 */ /* 0x000fcc000f8e00ff */
[----:B------:R1:W-:Y:S01]  /*38e0*/  UTCATOMSWS.AND URZ, UR8 ;  /* 0x0000000800ff79e3 */ /* 0x0003e20008000000 */
[----:B------:R-:W4:Y:S01]  /*38f0*/  REDUX UR6, R0 ;  /* 0x00000000000673c4 */ /* 0x000f220000000000 */
[----:B--2---:R-:W-:Y:S01]  /*3900*/  ISETP.EQ.U32.AND P0, PT, R2, UR7, PT ;  /* 0x0000000702007c0c */ /* 0x004fe2000bf02070 */
[----:B---3--:R-:W-:Y:S01]  /*3910*/  IMAD.U32 R2, RZ, RZ, UR5 ;  /* 0x00000005ff027e24 */ /* 0x008fe2000f8e00ff */
[----:B----4-:R-:W-:-:S11]  /*3920*/  MOV R3, UR6 ;  /* 0x0000000600037c02 */ /* 0x010fd60008000f00 */
[----:B------:R1:W-:Y:S04]  /*3930*/  @P0 ATOMS.AND RZ, [UR4+0x14], R3 ;  /* 0x00001403ffff098c */ /* 0x0003e8000a800004 */
[----:B------:R1:W-:Y:S01]  /*3940*/  @P0 ATOMS.AND RZ, [UR4+0x18], R2 ;  /* 0x00001802ffff098c */ /* 0x0003e2000a800004 */
[----:B------:R-:W-:Y:S05]  /*3950*/  BRA `(.L_x_68) ;  /* 0x0000000000147947 */ /* 0x000fea0003800000 */
.L_x_67:
[----:B------:R-:W-:Y:S02]  /*3960*/  MOV R2, 0x3980 ;  /* 0x0000398000027802 */ /* 0x000fe40000000f00 */
[----:B-1--45:R-:W-:Y:S05]  /*3970*/  CALL.REL.NOINC `($__internal_0_$__cuda_sm10x_tcgen05_guardrail_trap_col_being_dealloced_not_returned_by_alloc) ;  /* 0x0000006800a47944 */ /* 0x032fea0003c00000 */
[----:B------:R-:W-:Y:S05]  /*3980*/  BRA `(.L_x_68) ;  /* 0x0000000000087947 */ /* 0x000fea0003800000 */
.L_x_66:
[----:B------:R-:W-:Y:S02]  /*3990*/  MOV R2, 0x39b0 ;  /* 0x000039b000027802 */ /* 0x000fe40000000f00 */
[----:B-1--45:R-:W-:Y:S05]  /*39a0*/  CALL.REL.NOINC `($__internal_2_$__cuda_sm10x_tcgen05_guardrail_trap_unallocated_columns_being_dealloced) ;  /* 0x0000006800b07944 */ /* 0x032fea0003c00000 */
.L_x_68:
[----:B------:R-:W-:Y:S01]  /*39b0*/  NOP ;  /* 0x0000000000007918 */ /* 0x000fe20000000000 */
[----:B-1----:R-:W-:Y:S05]  /*39c0*/  EXIT ;  /* 0x000000000000794d */ /* 0x002fea0003800000 */
.L_x_52:
[----:B------:R-:W-:-:S09]  /*39d0*/  UISETP.NE.OR UP2, UPT, UR8, 0x3, !UP2 ;  /* 0x000000030800788c */ /* 0x000fd2000d745670 */
[----:B------:R-:W-:Y:S05]  /*39e0*/  BRA.U UP2, `(.L_x_69) ;  /* 0x0000000d02ac7547 */ /* 0x000fea000b800000 */
[----:B------:R-:W1:Y:S01]  /*39f0*/  LDC R0, c[0x0][0xb30] ;  /* 0x0002cc00ff007b82 */ /* 0x000e620000000800 */
[----:B------:R-:W2:Y:S01]  /*3a00*/  LDCU.64 UR8, c[0x0][0x888] ;  /* 0x00011100ff0877ac */ /* 0x000ea20008000a00 */
[----:B------:R-:W-:Y:S02]  /*3a10*/  HFMA2 R29, -RZ, RZ, 0, 0 ;  /* 0x00000000ff1d7431 */ /* 0x000fe400000001ff */
[----:B------:R-:W-:Y:S01]  /*3a20*/  IMAD.MOV.U32 R31, RZ, RZ, 0x1 ;  /* 0x00000001ff1f7424 */ /* 0x000fe200078e00ff */
[----:B------:R-:W-:Y:S01]  /*3a30*/  MOV R23, 0x4000 ;  /* 0x0000400000177802 */ /* 0x000fe20000000f00 */
[----:B------:R-:W4:Y:S01]  /*3a40*/  LDCU.64 UR4, c[0x0][0x890] ;  /* 0x00011200ff0477ac */ /* 0x000f220008000a00 */
[----:B------:R-:W-:Y:S01]  /*3a50*/  IMAD.MOV.U32 R30, RZ, RZ, RZ ;  /* 0x000000ffff1e7224 */ /* 0x000fe200078e00ff */
[----:B------:R-:W3:Y:S01]  /*3a60*/  LDC R19, c[0x0][0x370] ;  /* 0x0000dc00ff137b82 */ /* 0x000ee20000000800 */
[----:B------:R-:W-:Y:S01]  /*3a70*/  UMOV UR7, 0x400 ;  /* 0x0000040000077882 */ /* 0x000fe20000000000 */
[----:B------:R-:W-:-:S02]  /*3a80*/  UPLOP3.LUT UP1, UPT, UPT, UPT, UPT, 0x40, 0x4 ;  /* 0x000000000004789c */ /* 0x000fc40003f2e870 */
[----:B------:R-:W-:-:S04]  /*3a90*/  ULEA UR7, UR37, UR7, 0x18 ;  /* 0x0000000725077291 */ /* 0x000fc8000f8ec0ff */
[----:B------:R-:W3:Y:S01]  /*3aa0*/  LDC R2, c[0x0][0xb0c] ;  /* 0x0002c300ff027b82 */ /* 0x000ee20000000800 */
[----:B------:R-:W-:Y:S02]  /*3ab0*/  UIADD3 UR13, UPT, UPT, UR7, 0x90, URZ ;  /* 0x00000090070d7890 */ /* 0x000fe4000fffe0ff */
[----:B--2---:R-:W-:Y:S02]  /*3ac0*/  UISETP.NE.U32.AND UP2, UPT, UR8, URZ, UPT ;  /* 0x000000ff0800728c */ /* 0x004fe4000bf45070 */
[----:B------:R-:W-:Y:S02]  /*3ad0*/  UIADD3 UR25, UPT, UPT, UR7, 0x80, URZ ;  /* 0x0000008007197890 */ /* 0x000fe4000fffe0ff */
[----:B----4-:R-:W-:Y:S01]  /*3ae0*/  UISETP.NE.U32.AND UP3, UPT, UR4, URZ, UPT ;  /* 0x000000ff0400728c */ /* 0x010fe2000bf65070 */
[----:B------:R-:W2:Y:S01]  /*3af0*/  LDC R18, c[0x0][0xb20] ;  /* 0x0002c800ff127b82 */ /* 0x000ea20000000800 */
[----:B-1----:R-:W-:Y:S01]  /*3b00*/  ISETP.NE.AND P1, PT, R0, 0x1, PT ;  /* 0x000000010000780c */ /* 0x002fe20003f25270 */
[----:B------:R-:W-:-:S02]  /*3b10*/  UISETP.NE.AND.EX UP2, UPT, UR9, URZ, UPT, UP2 ;  /* 0x000000ff0900728c */ /* 0x000fc4000bf45320 */
[----:B------:R-:W-:Y:S02]  /*3b20*/  UIADD3 UR17, UPT, UPT, UR7, 0x88, URZ ;  /* 0x0000008807117890 */ /* 0x000fe4000fffe0ff */
[----:B------:R-:W-:Y:S02]  /*3b30*/  UPRMT UR13, UR37, 0x654, UR13 ;  /* 0x00000654250d7896 */ /* 0x000fe4000800000d */
[----:B------:R-:W1:Y:S01]  /*3b40*/  LDC.64 R32, c[0x0][0x348] ;  /* 0x0000d200ff207b82 */ /* 0x000e620000000a00 */
[----:B------:R-:W-:-:S07]  /*3b50*/  UISETP.NE.AND.EX UP3, UPT, UR5, URZ, UPT, UP3 ;  /* 0x000000ff0500728c */ /* 0x000fce000bf65330 */
[----:B------:R-:W4:Y:S08]  /*3b60*/  LDC.64 R16, c[0x0][0xb10] ;  /* 0x0002c400ff107b82 */ /* 0x000f300000000a00 */
[----:B------:R-:W1:Y:S08]  /*3b70*/  LDC.64 R6, c[0x0][0xb18] ;  /* 0x0002c600ff067b82 */ /* 0x000e700000000a00 */
[----:B------:R-:W1:Y:S08]  /*3b80*/  LDC.64 R4, c[0x0][0xb28] ;  /* 0x0002ca00ff047b82 */ /* 0x000e700000000a00 */
[----:B--23--:R-:W1:Y:S02]  /*3b90*/  LDC R22, c[0x0][0x374] ;  /* 0x0000dd00ff167b82 */ /* 0x00ce640000000800 */
.L_x_79:
[C---:B------:R-:W-:Y:S02]  /*3ba0*/  LEA R0, R30.reuse, UR7, 0x3 ;  /* 0x000000071e007c11 */ /* 0x040fe4000f8e18ff */
[----:B------:R-:W-:Y:S02]  /*3bb0*/  SHF.L.U32 R3, R29, 0x1f, RZ ;  /* 0x0000001f1d037819 */ /* 0x000fe400000006ff */
[----:B------:R-:W-:Y:S02]  /*3bc0*/  LEA R24, R30, UR7, 0x4 ;  /* 0x000000071e187c11 */ /* 0x000fe4000f8e20ff */
[----:B--2---:R-:W2:Y:S02]  /*3bd0*/  SYNCS.PHASECHK.TRANS64.TRYWAIT P0, [R0+URZ+0xc0], R3 ;  /* 0x0000c003000075a7 */ /* 0x004ea400080011ff */
[----:B--2---:R-:W-:Y:S05]  /*3be0*/  @!P0 BRA `(.L_x_70) ;  /* 0x0000006000fc8947 */ /* 0x004fea0003800000 */
.L_x_155:
[----:B------:R-:W-:Y:S01]  /*3bf0*/  ISETP.GE.AND P0, PT, R72, 0x1, PT ;  /* 0x000000014800780c */ /* 0x000fe20003f06270 */
[----:B------:R-:W3:Y:S01]  /*3c00*/  LDS.128 R24, [R24+0x130] ;  /* 0x0001300018187984 */ /* 0x000ee20000000c00 */
[----:B--2---:R-:W-:Y:S01]  /*3c10*/  VIADD R0, R0, 0xd0 ;  /* 0x000000d000007836 */ /* 0x004fe20000000000 */
[----:B------:R-:W-:Y:S01]  /*3c20*/  @!PT LDS RZ, [RZ] ;  /* 0x00000000fffff984 */ /* 0x000fe20000000800 */
[----:B------:R-:W-:Y:S01]  /*3c30*/  @!PT LDS RZ, [RZ] ;  /* 0x00000000fffff984 */ /* 0x000fe20000000800 */
[----:B------:R-:W-:Y:S01]  /*3c40*/  @!PT LDS RZ, [RZ] ;  /* 0x00000000fffff984 */ /* 0x000fe20000000800 */
[----:B------:R-:W-:Y:S01]  /*3c50*/  @!PT LDS RZ, [RZ] ;  /* 0x00000000fffff984 */ /* 0x000fe20000000800 */
[----:B------:R2:W-:Y:S06]  /*3c60*/  MEMBAR.ALL.CTA ;  /* 0x0000000000007992 */ /* 0x0005ec0000008000 */
[----:B--2---:R-:W2:Y:S01]  /*3c70*/  FENCE.VIEW.ASYNC.S ;  /* 0x00000000000073c6 */ /* 0x004ea20000000000 */
[----:B------:R-:W-:Y:S04]  /*3c80*/  PRMT R0, RZ, 0x654, R0 ;  /* 0x00000654ff007816 */ /* 0x000fe80000000000 */
[----:B--2---:R2:W-:Y:S01]  /*3c90*/  SYNCS.ARRIVE.TRANS64.RED.A1T0 RZ, [R0+URZ], RZ ;  /* 0x000000ff00ff79a7 */ /* 0x0045e200081004ff */
[----:B---3--:R-:W-:Y:S11]  /*3ca0*/  LOP3.LUT P3, RZ, R26, 0x1, RZ, 0xc0, !PT ;  /* 0x000000011aff7812 */ /* 0x008ff6000786c0ff */
[----:B------:R-:W-:Y:S02]  /*3cb0*/  @!UPT UIADD3 URZ, UPT, UPT, URZ, URZ, URZ ;  /* 0x000000fffffff290 */ /* 0x000fe4000fffe0ff */
[----:B------:R-:W-:Y:S02]  /*3cc0*/  @P3 MOV R13, R24 ;  /* 0x00000018000d3202 */ /* 0x000fe40000000f00 */
[----:B------:R-:W-:Y:S01]  /*3cd0*/  @P3 LOP3.LUT R8, R25, 0xffff, RZ, 0xc0, !PT ;  /* 0x0000ffff19083812 */ /* 0x000fe200078ec0ff */
[----:B--2---:R-:W-:Y:S06]  /*3ce0*/  @!P0 BRA `(.L_x_71) ;  /* 0x0000000000a48947 */ /* 0x004fec0003800000 */
[----:B-1----:R-:W-:Y:S01]  /*3cf0*/  IMAD.HI.U32 R35, R22, R7, RZ ;  /* 0x0000000716237227 */ /* 0x002fe200078e00ff */
[----:B------:R-:W-:Y:S02]  /*3d00*/  ISETP.NE.AND P0, PT, R6, 0x1, PT ;  /* 0x000000010600780c */ /* 0x000fe40003f05270 */
[----:B------:R-:W-:Y:S01]  /*3d10*/  ISETP.NE.AND P2, PT, R72, 0x1, PT ;  /* 0x000000014800780c */ /* 0x000fe20003f45270 */
[----:B----4-:R-:W-:Y:S01]  /*3d20*/  IMAD.HI.U32 R34, R19, R16, RZ ;  /* 0x0000001013227227 */ /* 0x010fe200078e00ff */
[----:B------:R-:W-:Y:S02]  /*3d30*/  SHF.R.U32.HI R35, RZ, R18, R35 ;  /* 0x00000012ff237219 */ /* 0x000fe40000011623 */
[----:B------:R-:W-:Y:S01]  /*3d40*/  ISETP.NE.AND P4, PT, R2, 0x1, PT ;  /* 0x000000010200780c */ /* 0x000fe20003f85270 */
[----:B------:R-:W-:Y:S01]  /*3d50*/  IMAD.HI.U32 R36, R13, R16, RZ ;  /* 0x000000100d247227 */ /* 0x000fe200078e00ff */
[----:B------:R-:W-:Y:S02]  /*3d60*/  SHF.R.U32.HI R34, RZ, R17, R34 ;  /* 0x00000011ff227219 */ /* 0x000fe40000011622 */
[----:B------:R-:W-:Y:S01]  /*3d70*/  SEL R3, R22, R35, !P0 ;  /* 0x0000002316037207 */ /* 0x000fe20004000000 */
[C---:B------:R-:W-:Y:S01]  /*3d80*/  IMAD.HI.U32 R35, R8.reuse, R7, RZ ;  /* 0x0000000708237227 */ /* 0x040fe200078e00ff */
[----:B------:R-:W-:Y:S02]  /*3d90*/  SEL R11, R19, R34, !P4 ;  /* 0x00000022130b7207 */ /* 0x000fe40006000000 */
[----:B------:R-:W-:Y:S01]  /*3da0*/  SHF.R.U32.HI R36, RZ, R17, R36 ;  /* 0x00000011ff247219 */ /* 0x000fe20000011624 */
[----:B------:R-:W-:Y:S01]  /*3db0*/  IMAD.HI.U32 R38, R3, R4, RZ ;  /* 0x0000000403267227 */ /* 0x000fe200078e00ff */
[----:B------:R-:W-:Y:S03]  /*3dc0*/  SHF.R.U32.HI R35, RZ, R18, R35 ;  /* 0x00000012ff237219 */ /* 0x000fe60000011623 */
[----:B------:R-:W-:Y:S01]  /*3dd0*/  IMAD.HI.U32 R34, R11, R4, RZ ;  /* 0x000000040b227227 */ /* 0x000fe200078e00ff */
[----:B------:R-:W-:Y:S02]  /*3de0*/  @P2 SHF.R.U32.HI R3, RZ, R5, R38 ;  /* 0x00000005ff032219 */ /* 0x000fe40000011626 */
[----:B------:R-:W-:Y:S02]  /*3df0*/  SEL R9, R8, R35, !P0 ;  /* 0x0000002308097207 */ /* 0x000fe40004000000 */
[----:B------:R-:W-:Y:S01]  /*3e00*/  @P2 SHF.R.U32.HI R11, RZ, R5, R34 ;  /* 0x00000005ff0b2219 */ /* 0x000fe20000011622 */
[C---:B------:R-:W-:Y:S01]  /*3e10*/  IMAD R10, R72.reuse, R3, RZ ;  /* 0x00000003480a7224 */ /* 0x040fe200078e02ff */
[----:B------:R-:W-:Y:S01]  /*3e20*/  SEL R3, R13, R36, !P4 ;  /* 0x000000240d037207 */ /* 0x000fe20006000000 */
[C---:B------:R-:W-:Y:S03]  /*3e30*/  IMAD.HI.U32 R14, R9.reuse, R4, RZ ;  /* 0x00000004090e7227 */ /* 0x040fe600078e00ff */
[----:B------:R-:W-:Y:S01]  /*3e40*/  ISETP.GE.AND P0, PT, R9, R10, PT ;  /* 0x0000000a0900720c */ /* 0x000fe20003f06270 */
[C---:B------:R-:W-:Y:S01]  /*3e50*/  IMAD R12, R72.reuse, R11, RZ ;  /* 0x0000000b480c7224 */ /* 0x040fe200078e02ff */
[-C--:B------:R-:W-:Y:S04]  /*3e60*/  SHF.R.U32.HI R14, RZ, R5.reuse, R14 ;  /* 0x00000005ff0e7219 */ /* 0x080fe8000001160e */
[----:B------:R-:W-:Y:S02]  /*3e70*/  ISETP.GE.OR P0, PT, R3, R12, P0 ;  /* 0x0000000c0300720c */ /* 0x000fe40000706670 */
[----:B------:R-:W-:Y:S05]  /*3e80*/  SEL R15, R9, R14, !P2 ;  /* 0x0000000e090f7207 */ /* 0x000fea0005000000 */
[----:B------:R-:W-:Y:S04]  /*3e90*/  IMAD.MOV R14, RZ, RZ, -R15 ;  /* 0x000000ffff0e7224 */ /* 0x000fe800078e0a0f */
[----:B------:R-:W-:Y:S02]  /*3ea0*/  IMAD R14, R72, R14, R9 ;  /* 0x0000000e480e7224 */ /* 0x000fe400078e0209 */
[C---:B------:R-:W-:Y:S05]  /*3eb0*/  @!P0 IMAD.HI.U32 R10, R3.reuse, R4, RZ ;  /* 0x00000004030a8227 */ /* 0x040fea00078e00ff */
[----:B------:R-:W-:Y:S04]  /*3ec0*/  @!P0 SHF.R.U32.HI R10, RZ, R5, R10 ;  /* 0x00000005ff0a8219 */ /* 0x000fe8000001160a */
[----:B------:R-:W-:Y:S01]  /*3ed0*/  @!P0 SEL R0, R3, R10, !P2 ;  /* 0x0000000a03008207 */ /* 0x000fe20005000000 */
[----:B------:R-:W-:Y:S03]  /*3ee0*/  IMAD.MOV R10, RZ, RZ, -R3 ;  /* 0x000000ffff0a7224 */ /* 0x000fe600078e0a03 */
[----:B------:R-:W-:Y:S01]  /*3ef0*/  @!P0 IADD3 R15, PT, PT, R15, -R0, RZ ;  /* 0x800000000f0f8210 */ /* 0x000fe20007ffe0ff */
[----:B------:R-:W-:Y:S01]  /*3f00*/  @!P0 IMAD R0, R11, R14, R0 ;  /* 0x0000000e0b008224 */ /* 0x000fe200078e0200 */
[----:B------:R-:W-:Y:S01]  /*3f10*/  IADD3 R11, PT, PT, -R9, RZ, RZ ;  /* 0x000000ff090b7210 */ /* 0x000fe20007ffe1ff */
[----:B------:R-:W-:Y:S02]  /*3f20*/  IMAD R13, R2, R10, R13 ;  /* 0x0000000a020d7224 */ /* 0x000fe400078e020d */
[----:B------:R-:W-:Y:S02]  /*3f30*/  @!P0 IMAD R9, R15, R72, R3 ;  /* 0x000000480f098224 */ /* 0x000fe400078e0203 */
[----:B------:R-:W-:Y:S02]  /*3f40*/  @!P0 IMAD.MOV.U32 R3, RZ, RZ, R0 ;  /* 0x000000ffff038224 */ /* 0x000fe400078e0000 */
[----:B------:R-:W-:Y:S02]  /*3f50*/  IMAD R8, R6, R11, R8 ;  /* 0x0000000b06087224 */ /* 0x000fe400078e0208 */
[----:B------:R-:W-:Y:S02]  /*3f60*/  IMAD R13, R3, R2, R13 ;  /* 0x00000002030d7224 */ /* 0x000fe400078e020d */
[----:B------:R-:W-:Y:S02]  /*3f70*/  IMAD R8, R9, R6, R8 ;  /* 0x0000000609087224 */ /* 0x000fe400078e0208 */
.L_x_71:
[----:B------:R-:W-:Y:S05]  /*3f80*/  BRA.U UP1, `(.L_x_72) ;  /* 0x0000000101107547 */ /* 0x000fea000b800000 */
[----:B------:R-:W-:Y:S04]  /*3f90*/  MOV R0, UR6 ;  /* 0x0000000600007c02 */ /* 0x000fe80008000f00 */
[----:B------:R-:W-:Y:S04]  /*3fa0*/  SHF.L.U32 R3, R0, 0x1f, RZ ;  /* 0x0000001f00037819 */ /* 0x000fe800000006ff */
[----:B------:R-:W2:Y:S02]  /*3fb0*/  SYNCS.PHASECHK.TRANS64.TRYWAIT P0, [UR7+0xb8], R3 ;  /* 0x0000b803ff0075a7 */ /* 0x000ea40008001107 */
[----:B--2---:R-:W-:Y:S05]  /*3fc0*/  @!P0 BRA `(.L_x_73) ;  /* 0x0000006000188947 */ /* 0x004fea0003800000 */
.L_x_72:
[----:B------:R-:W-:Y:S02]  /*3fd0*/  R2UR UR27, R21 ;  /* 0x00000000151b72ca */ /* 0x000fe400000e0000 */
[----:B------:R-:W-:Y:S02]  /*3fe0*/  R2UR UR26, R20 ;  /* 0x00000000141a72ca */ /* 0x000fe400000e0000 */
[----:B------:R-:W-:Y:S02]  /*3ff0*/  ISETP.NE.U32.AND P2, PT, RZ, UR4, PT ;  /* 0x00000004ff007c0c */ /* 0x000fe4000bf45070 */
[----:B------:R-:W-:Y:S02]  /*4000*/  SHF.L.U32 R12, R31, 0x1f, RZ ;  /* 0x0000001f1f0c7819 */ /* 0x000fe400000006ff */
[----:B------:R-:W-:Y:S05]  /*4010*/  ISETP.NE.AND.EX P2, PT, RZ, UR5, PT, P2 ;  /* 0x00000005ff007c0c */ /* 0x000fea000bf45320 */
[----:B------:R-:W-:Y:S02]  /*4020*/  USHF.L.U32 UR27, UR27, 0x7, URZ ;  /* 0x000000071b1b7899 */ /* 0x000fe400080006ff */
[----:B------:R-:W-:Y:S01]  /*4030*/  UIMAD UR26, UR26, 0xc0, URZ ;  /* 0x000000c01a1a78a4 */ /* 0x000fe2000f8e02ff */
[----:B------:R-:W-:Y:S11]  /*4040*/  BRA.U !UP3, `(.L_x_74) ;  /* 0x000000010b347547 */ /* 0x000ff6000b800000 */
[----:B------:R-:W-:Y:S01]  /*4050*/  UPLOP3.LUT UP0, UPT, UPT, UPT, UP2, 0x80, 0x8 ;  /* 0x000000000008789c */ /* 0x000fe20003f0f020 */
[----:B--2---:R-:W-:Y:S02]  /*4060*/  HFMA2 R0, -RZ, RZ, 0, 5.9604644775390625e-08 ;  /* 0x00000001ff007431 */ /* 0x004fe400000001ff */
[----:B------:R-:W-:Y:S03]  /*4070*/  IMAD.MOV.U32 R155, RZ, RZ, 0x1 ;  /* 0x00000001ff9b7424 */ /* 0x000fe600078e00ff */
[----:B------:R-:W-:Y:S05]  /*4080*/  PLOP3.LUT P0, PT, PT, PT, UP0, 0x80, 0x8 ;  /* 0x000000000008781c */ /* 0x000fea0003f0f008 */
[----:B------:R-:W2:Y:S01]  /*4090*/  @UP0 LDCU.64 UR10, c[0x0][0x888] ;  /* 0x00011100ff0a07ac */ /* 0x000ea20008000a00 */
[----:B------:R-:W-:Y:S07]  /*40a0*/  @UP0 UIMAD UR8, UR36, UR4, URZ ;  /* 0x00000004240802a4 */ /* 0x000fee000f8e02ff */
[----:B------:R-:W-:Y:S01]  /*40b0*/  @!P0 PRMT R155, R0, 0x7610, R155 ;  /* 0x00007610009b8816 */ /* 0x000fe2000000009b */
[----:B--2---:R-:W-:Y:S03]  /*40c0*/  @UP0 UIMAD.WIDE UR10, UR8, 0x4, UR10 ;  /* 0x00000004080a08a5 */ /* 0x004fe6000f8e020a */
[----:B------:R-:W2:Y:S03]  /*40d0*/  @!UP0 LDCU UR8, c[0x0][0x880] ;  /* 0x00011000ff0887ac */ /* 0x000ea60008000800 */
[----:B------:R-:W-:Y:S01]  /*40e0*/  IMAD.U32 R10, RZ, RZ, UR10 ;  /* 0x0000000aff0a7e24 */ /* 0x000fe2000f8e00ff */
[----:B------:R-:W-:Y:S05]  /*40f0*/  MOV R11, UR11 ;  /* 0x0000000b000b7c02 */ /* 0x000fea0008000f00 */
[----:B-----5:R3:W5:Y:S02]  /*4100*/  @P0 LDG.E R81, desc[UR46][R10.64] ;  /* 0x0000002e0a510981 */ /* 0x020764000c1e1900 */
[----:B--23--:R-:W-:Y:S07]  /*4110*/  @!P0 IMAD.U32 R81, RZ, RZ, UR8 ;  /* 0x00000008ff518e24 */ /* 0x00cfee000f8e00ff */
.L_x_74:
[----:B-----5:R-:W-:Y:S01]  /*4120*/  @!P2 FSETP.EQ.AND P0, PT, R81, RZ, PT ;  /* 0x000000ff5100a20b */ /* 0x020fe20003f02000 */
[----:B------:R-:W-:Y:S01]  /*4130*/  @!UPT UIADD3 URZ, UPT, UPT, URZ, URZ, URZ ;  /* 0x000000fffffff290 */ /* 0x000fe2000fffe0ff */
[----:B------:R-:W-:Y:S11]  /*4140*/  @!P2 BRA `(.L_x_75) ;  /* 0x000000000014a947 */ /* 0x000ff60003800000 */
[----:B------:R-:W-:Y:S02]  /*4150*/  LOP3.LUT P2, RZ, R155, 0xff, RZ, 0xc0, !PT ;  /* 0x000000ff9bff7812 */ /* 0x000fe4000784c0ff */
[----:B------:R-:W-:Y:S04]  /*4160*/  PLOP3.LUT P0, PT, PT, PT, UP0, 0x80, 0x8 ;  /* 0x000000000008781c */ /* 0x000fe80003f0f008 */
[----:B------:R-:W-:Y:S07]  /*4170*/  PLOP3.LUT P0, PT, P0, PT, PT, 0x8, 0x80 ;  /* 0x000000000080781c */ /* 0x000fee000070e170 */
[----:B------:R-:W-:Y:S11]  /*4180*/  @P2 FSETP.EQ.AND P0, PT, R81, RZ, PT ;  /* 0x000000ff5100220b */ /* 0x000ff60003f02000 */
[----:B------:R-:W-:Y:S02]  /*4190*/  @!UPT UIADD3 URZ, UPT, UPT, URZ, URZ, URZ ;  /* 0x000000fffffff290 */ /* 0x000fe4000fffe0ff */
.L_x_75:
[----:B------:R-:W3:Y:S01]  /*41a0*/  SYNCS.PHASECHK.TRANS64.TRYWAIT P2, [UR7+0x98], R12 ;  /* 0x0000980cff0075a7 */ /* 0x000ee20008041107 */
[----:B------:R-:W-:Y:S04]  /*41b0*/  ELECT P4, URZ, PT ;  /* 0x0000000000ff782f */ /* 0x000fe80003880000 */
[----:B------:R-:W-:Y:S11]  /*41c0*/  PLOP3.LUT P4, PT, P0, P4, PT, 0xf2, 0x2f ;  /* 0x00000000002f781c */ /* 0x000ff60000789e72 */
[----:B------:R-:W-:Y:S02]  /*41d0*/  @!UPT UIADD3 URZ, UPT, UPT, URZ, URZ, URZ ;  /* 0x000000fffffff290 */ /* 0x000fe4000fffe0ff */
[----:B-1----:R-:W-:Y:S05]  /*41e0*/  @!P4 IADD3 R9, P0, PT, R32, 0x580, RZ ;  /* 0x000005802009c810 */ /* 0x002fea0007f1e0ff */
[----:B--2---:R-:W-:Y:S01]  /*41f0*/  @!P4 IMAD.X R0, RZ, RZ, R33, P0 ;  /* 0x000000ffff00c224 */ /* 0x004fe200000e0621 */
[----:B---3--:R-:W-:Y:S07]  /*4200*/  @!P2 BRA `(.L_x_76) ;  /* 0x0000005c00a0a947 */ /* 0x008fee0003800000 */
.L_x_158:
[----:B------:R-:W-:Y:S01]  /*4210*/  @!P4 R2UR UR8, R0 ;  /* 0x000000000008c2ca */ /* 0x000fe200000e0000 */
[----:B------:R-:W-:Y:S01]  /*4220*/  VOTEU.ALL UP1, P4 ;  /* 0x0000000000ff7886 */ /* 0x000fe20002020000 */
[----:B------:R-:W-:Y:S01]  /*4230*/  @!P4 R2UR UR9, R9 ;  /* 0x000000000909c2ca */ /* 0x000fe200000e0000 */
[----:B------:R-:W-:Y:S01]  /*4240*/  @!P4 IMAD.MOV.U32 R0, RZ, RZ, 0x4000 ;  /* 0x00004000ff00c424 */ /* 0x000fe200078e00ff */
[----:B------:R-:W-:Y:S01]  /*4250*/  UMOV UR10, 0x0 ;  /* 0x00000000000a7882 */ /* 0x000fe20000000000 */
[----:B------:R-:W-:Y:S01]  /*4260*/  UMOV UR11, 0x10000000 ;  /* 0x10000000000b7882 */ /* 0x000fe20000000000 */
[----:B------:R-:W-:Y:S01]  /*4270*/  @!UP1 UIADD3 UR24, UPT, UPT, UR7, 0x400, URZ ;  /* 0x0000040007189890 */ /* 0x000fe2000fffe0ff */
[----:B------:R-:W-:Y:S01]  /*4280*/  @!P4 IADD3 R21, P0, PT, R32, 0x580, RZ ;  /* 0x000005802015c810 */ /* 0x000fe20007f1e0ff */
[----:B------:R-:W-:Y:S01]  /*4290*/  VOTEU.ALL UP1, P4 ;  /* 0x0000000000ff7886 */ /* 0x000fe20002020000 */
[----:B------:R-:W-:Y:S03]  /*42a0*/  UMOV UR28, UR36 ;  /* 0x00000024001c7c82 */ /* 0x000fe60008000000 */
[----:B------:R-:W-:Y:S02]  /*42b0*/  @!P4 IMAD.X R20, RZ, RZ, R33, P0 ;  /* 0x000000ffff14c224 */ /* 0x000fe400000e0621 */
[----:B------:R-:W-:Y:S01]  /*42c0*/  IMAD.U32 R11, RZ, RZ, UR8 ;  /* 0x00000008ff0b7e24 */ /* 0x000fe2000f8e00ff */
[----:B------:R-:W-:Y:S01]  /*42d0*/  UPRMT UR8, UR37, 0x654, UR25 ;  /* 0x0000065425087896 */ /* 0x000fe20008000019 */
[----:B------:R-:W-:Y:S03]  /*42e0*/  IMAD.U32 R10, RZ, RZ, UR9 ;  /* 0x00000009ff0a7e24 */ /* 0x000fe6000f8e00ff */
[----:B------:R-:W-:Y:S02]  /*42f0*/  @!P4 R2UR UR15, R11 ;  /* 0x000000000b0fc2ca */ /* 0x000fe400000e0000 */
[----:B------:R-:W-:Y:S11]  /*4300*/  @!P4 R2UR UR14, R10 ;  /* 0x000000000a0ec2ca */ /* 0x000ff600000e0000 */
[----:B------:R-:W-:Y:S02]  /*4310*/  @!UPT UIADD3 URZ, UPT, UPT, URZ, URZ, URZ ;  /* 0x000000fffffff290 */ /* 0x000fe4000fffe0ff */
[----:B------:R2:W-:Y:S01]  /*4320*/  @!UP1 UTMALDG.3D [UR24], [UR14], desc[UR10] ;  /* 0x00000a180e0095b4 */ /* 0x0005e20008011000 */
[----:B------:R2:W-:Y:S01]  /*4330*/  @!P4 SYNCS.ARRIVE.TRANS64.RED.A0TR RZ, [UR7+0x80], R0 ;  /* 0x00008000ffffc9a7 */ /* 0x0005e20008300407 */
[----:B------:R-:W-:Y:S01]  /*4340*/  SYNCS.ARRIVE.TRANS64.RED.A1T0 RZ, [UR8], RZ ;  /* 0x000000ffffff79a7 */ /* 0x000fe20008100408 */
[----:B------:R-:W3:Y:S02]  /*4350*/  SYNCS.PHASECHK.TRANS64.TRYWAIT P2, [UR7+0xa0], R12 ;  /* 0x0000a00cff0075a7 */ /* 0x000ee40008041107 */
[----:B--23--:R-:W-:Y:S05]  /*4360*/  @!P2 BRA `(.L_x_77) ;  /* 0x0000005c0060a947 */ /* 0x00cfea0003800000 */
.L_x_160:
[----:B------:R-:W2:Y:S01]  /*4370*/  LDC.64 R14, c[0x0][0xb10] ;  /* 0x0002c400ff0e7b82 */ /* 0x000ea20000000a00 */
[----:B------:R-:W-:Y:S01]  /*4380*/  @!P4 R2UR UR8, R20 ;  /* 0x000000001408c2ca */ /* 0x000fe200000e0000 */
[----:B------:R-:W-:Y:S01]  /*4390*/  VOTEU.ALL UP1, P4 ;  /* 0x0000000000ff7886 */ /* 0x000fe20002020000 */
[----:B------:R-:W-:Y:S01]  /*43a0*/  @!P4 R2UR UR9, R21 ;  /* 0x000000001509c2ca */ /* 0x000fe200000e0000 */
[----:B------:R-:W-:Y:S01]  /*43b0*/  UMOV UR10, 0x0 ;  /* 0x00000000000a7882 */ /* 0x000fe20000000000 */
[----:B------:R-:W-:Y:S03]  /*43c0*/  UMOV UR11, 0x10000000 ;  /* 0x10000000000b7882 */ /* 0x000fe60000000000 */
[----:B------:R-:W3:Y:S01]  /*43d0*/  LDC.64 R10, c[0x0][0xb18] ;  /* 0x0002c600ff0a7b82 */ /* 0x000ee20000000a00 */
[----:B------:R-:W-:Y:S01]  /*43e0*/  @!UP1 UIADD3 UR18, UPT, UPT, UR26, 0x40, URZ ;  /* 0x000000401a129890 */ /* 0x000fe2000fffe0ff */
[----:B------:R-:W-:Y:S01]  /*43f0*/  @P3 SHF.R.U32.HI R28, RZ, 0x10, R25 ;  /* 0x00000010ff1c3819 */ /* 0x000fe20000011619 */
[----:B------:R-:W-:Y:S01]  /*4400*/  @!UP1 UIADD3 UR16, UPT, UPT, UR7, 0x4400, URZ ;  /* 0x0000440007109890 */ /* 0x000fe2000fffe0ff */
[----:B------:R-:W-:Y:S01]  /*4410*/  VIADD R30, R30, 0x1 ;  /* 0x000000011e1e7836 */ /* 0x000fe20000000000 */
[----:B------:R-:W-:Y:S03]  /*4420*/  VOTEU.ALL UP1, P4 ;  /* 0x0000000000ff7886 */ /* 0x000fe60002020000 */
[----:B------:R-:W5:Y:S01]  /*4430*/  @!P1 LDC R0, c[0x0][0xb20] ;  /* 0x0002c800ff009b82 */ /* 0x000f620000000800 */
[----:B------:R-:W-:Y:S01]  /*4440*/  UMOV UR19, UR27 ;  /* 0x0000001b00137c82 */ /* 0x000fe20008000000 */
[----:B------:R-:W-:Y:S01]  /*4450*/  IMAD.U32 R21, RZ, RZ, UR8 ;  /* 0x00000008ff157e24 */ /* 0x000fe2000f8e00ff */
[----:B------:R-:W-:Y:S05]  /*4460*/  UMOV UR20, UR36 ;  /* 0x0000002400147c82 */ /* 0x000fea0008000000 */
[----:B-1----:R-:W1:Y:S01]  /*4470*/  @!P1 LDC R3, c[0x0][0xb0c] ;  /* 0x0002c300ff039b82 */ /* 0x002e620000000800 */
[----:B------:R-:W-:Y:S01]  /*4480*/  IMAD.U32 R20, RZ, RZ, UR9 ;  /* 0x00000009ff147e24 */ /* 0x000fe2000f8e00ff */
[----:B------:R-:W-:Y:S01]  /*4490*/  UPRMT UR8, UR37, 0x654, UR17 ;  /* 0x0000065425087896 */ /* 0x000fe20008000011 */
[----:B------:R-:W-:Y:S03]  /*44a0*/  @!P4 R2UR UR15, R21 ;  /* 0x00000000150fc2ca */ /* 0x000fe600000e0000 */
[----:B------:R-:W-:Y:S01]  /*44b0*/  @!P4 R2UR UR14, R20 ;  /* 0x00000000140ec2ca */ /* 0x000fe200000e0000 */
[----:B------:R-:W-:Y:S11]  /*44c0*/  @!P4 IMAD.MOV.U32 R20, RZ, RZ, 0x4000 ;  /* 0x00004000ff14c424 */ /* 0x000ff600078e00ff */
[----:B------:R-:W-:Y:S01]  /*44d0*/  @!UPT UIADD3 URZ, UPT, UPT, URZ, URZ, URZ ;  /* 0x000000fffffff290 */ /* 0x000fe2000fffe0ff */
[----:B------:R1:W-:Y:S01]  /*44e0*/  @!UP1 UTMALDG.3D [UR16], [UR14], desc[UR10] ;  /* 0x00000a100e0095b4 */ /* 0x0003e20008011000 */
[----:B------:R1:W-:Y:S02]  /*44f0*/  @!P4 SYNCS.ARRIVE.TRANS64.RED.A0TR RZ, [UR7+0x88], R20 ;  /* 0x00008814ffffc9a7 */ /* 0x0003e40008300407 */
[----:B-1----:R-:W-:Y:S01]  /*4500*/  @!P1 ISETP.NE.AND P2, PT, R3, 0x1, PT ;  /* 0x000000010300980c */ /* 0x002fe20003f45270 */
[C---:B--2---:R-:W-:Y:S01]  /*4510*/  @!P1 IMAD.HI.U32 R14, R13.reuse, R14, RZ ;  /* 0x0000000e0d0e9227 */ /* 0x044fe200078e00ff */
[----:B---3--:R-:W-:Y:S03]  /*4520*/  @!P1 ISETP.NE.AND P0, PT, R10, 0x1, PT ;  /* 0x000000010a00980c */ /* 0x008fe60003f05270 */
[C---:B------:R-:W-:Y:S01]  /*4530*/  @!P1 IMAD.HI.U32 R11, R8.reuse, R11, RZ ;  /* 0x0000000b080b9227 */ /* 0x040fe200078e00ff */
[----:B------:R-:W-:Y:S04]  /*4540*/  @!P1 SHF.R.U32.HI R14, RZ, R15, R14 ;  /* 0x0000000fff0e9219 */ /* 0x000fe8000001160e */
[----:B-----5:R-:W-:Y:S01]  /*4550*/  @!P1 SHF.R.U32.HI R9, RZ, R0, R11 ;  /* 0x00000000ff099219 */ /* 0x020fe2000001160b */
[----:B------:R-:W-:Y:S01]  /*4560*/  SYNCS.ARRIVE.TRANS64.RED.A1T0 RZ, [UR8], RZ ;  /* 0x000000ffffff79a7 */ /* 0x000fe20008100408 */
[----:B------:R-:W-:Y:S02]  /*4570*/  @!P1 SEL R14, R13, R14, !P2 ;  /* 0x0000000e0d0e9207 */ /* 0x000fe40005000000 */
[----:B------:R-:W-:Y:S01]  /*4580*/  @!P1 SEL R9, R8, R9, !P0 ;  /* 0x0000000908099207 */ /* 0x000fe20004000000 */
[----:B------:R-:W1:Y:S04]  /*4590*/  SYNCS.PHASECHK.TRANS64.TRYWAIT P5, [UR7+0xa8], R12 ;  /* 0x0000a80cff0075a7 */ /* 0x000e6800080a1107 */
[----:B------:R-:W-:Y:S02]  /*45a0*/  @!P1 IMAD.IADD R0, R9, 0x1, -R14 ;  /* 0x0000000109009824 */ /* 0x000fe400078e0a0e */
[----:B------:R-:W-:Y:S02]  /*45b0*/  @!P1 IMAD.IADD R9, R14, 0x1, -R9 ;  /* 0x000000010e099824 */ /* 0x000fe400078e0a09 */
[----:B------:R-:W-:Y:S02]  /*45c0*/  @!P1 IMAD R13, R0, R3, R13 ;  /* 0x00000003000d9224 */ /* 0x000fe400078e020d */
[----:B------:R-:W-:Y:S01]  /*45d0*/  @!P1 IMAD R8, R9, R10, R8 ;  /* 0x0000000a09089224 */ /* 0x000fe200078e0208 */
[----:B-1----:R-:W-:Y:S06]  /*45e0*/  @!P5 BRA `(.L_x_78) ;  /* 0x0000005800d8d947 */ /* 0x002fec0003800000 */
.L_x_162:
[----:B-1----:R-:W-:Y:S01]  /*45f0*/  @!P4 IADD3 R3, P0, PT, R32, 0x580, RZ ;  /* 0x000005802003c810 */ /* 0x002fe20007f1e0ff */
[----:B------:R-:W-:Y:S01]  /*4600*/  VOTEU.ALL UP1, P4 ;  /* 0x0000000000ff7886 */ /* 0x000fe20002020000 */
[----:B------:R-:W-:Y:S01]  /*4610*/  UMOV UR18, 0x0 ;  /* 0x0000000000127882 */ /* 0x000fe20000000000 */
[----:B------:R-:W-:Y:S01]  /*4620*/  UMOV UR19, 0x10000000 ;  /* 0x1000000000137882 */ /* 0x000fe20000000000 */
[----:B------:R-:W-:Y:S01]  /*4630*/  @!P4 R2UR UR9, R3 ;  /* 0x000000000309c2ca */ /* 0x000fe200000e0000 */
[----:B------:R-:W-:Y:S01]  /*4640*/  @!P4 IMAD.X R0, RZ, RZ, R33, P0 ;  /* 0x000000ffff00c224 */ /* 0x000fe200000e0621 */
[----:B------:R-:W-:Y:S01]  /*4650*/  @!UP1 UIADD3 UR10, UPT, UPT, UR26, 0x80, URZ ;  /* 0x000000801a0a9890 */ /* 0x000fe2000fffe0ff */
[----:B------:R-:W-:Y:S01]  /*4660*/  ISETP.NE.AND P0, PT, R30, 0x2, PT ;  /* 0x000000021e00780c */ /* 0x000fe20003f05270 */
[----:B------:R-:W-:Y:S01]  /*4670*/  UMOV UR11, UR27 ;  /* 0x0000001b000b7c82 */ /* 0x000fe20008000000 */
[----:B------:R-:W-:Y:S01]  /*4680*/  UMOV UR12, UR36 ;  /* 0x00000024000c7c82 */ /* 0x000fe20008000000 */
[----:B------:R-:W-:Y:S01]  /*4690*/  @!P4 R2UR UR8, R0 ;  /* 0x000000000008c2ca */ /* 0x000fe200000e0000 */
[----:B------:R-:W-:Y:S01]  /*46a0*/  IMAD.IADD R20, R8, 0x1, R154 ;  /* 0x0000000108147824 */ /* 0x000fe200078e029a */
[----:B------:R-:W-:Y:S01]  /*46b0*/  @P3 R2UR UR36, R28 ;  /* 0x000000001c2432ca */ /* 0x000fe200000e0000 */
[----:B------:R-:W-:Y:S01]  /*46c0*/  IMAD.IADD R21, R13, 0x1, R156 ;  /* 0x000000010d157824 */ /* 0x000fe200078e029c */
[----:B------:R-:W-:Y:S02]  /*46d0*/  SEL R0, RZ, 0x1, P0 ;  /* 0x00000001ff007807 */ /* 0x000fe40000000000 */
[----:B------:R-:W-:Y:S01]  /*46e0*/  LOP3.LUT R31, R31, 0x1, RZ, 0x3c, !PT ;  /* 0x000000011f1f7812 */ /* 0x000fe200078e3cff */
[----:B------:R-:W-:Y:S01]  /*46f0*/  IMAD.U32 R10, RZ, RZ, UR9 ;  /* 0x00000009ff0a7e24 */ /* 0x000fe2000f8e00ff */
[----:B------:R-:W-:Y:S01]  /*4700*/  @!UP1 UIADD3 UR9, UPT, UPT, UR7, 0x90, URZ ;  /* 0x0000009007099890 */ /* 0x000fe2000fffe0ff */
[----:B------:R-:W-:Y:S02]  /*4710*/  LOP3.LUT R29, R29, R0, RZ, 0x3c, !PT ;  /* 0x000000001d1d7212 */ /* 0x000fe400078e3cff */
[----:B------:R-:W-:Y:S02]  /*4720*/  SEL R30, R30, RZ, P0 ;  /* 0x000000ff1e1e7207 */ /* 0x000fe40000000000 */
[----:B------:R-:W-:Y:S01]  /*4730*/  IMAD.U32 R11, RZ, RZ, UR8 ;  /* 0x00000008ff0b7e24 */ /* 0x000fe2000f8e00ff */
[----:B------:R-:W-:Y:S01]  /*4740*/  @!P4 R2UR UR14, R10 ;  /* 0x000000000a0ec2ca */ /* 0x000fe200000e0000 */
[----:B------:R-:W-:Y:S01]  /*4750*/  @!UP1 UIADD3 UR8, UPT, UPT, UR7, 0x8400, URZ ;  /* 0x0000840007089890 */ /* 0x000fe2000fffe0ff */
[----:B------:R-:W-:Y:S02]  /*4760*/  VOTEU.ALL UP1, P4 ;  /* 0x0000000000ff7886 */ /* 0x000fe40002020000 */
[----:B------:R-:W-:Y:S11]  /*4770*/  @!P4 R2UR UR15, R11 ;  /* 0x000000000b0fc2ca */ /* 0x000ff600000e0000 */
[----:B------:R-:W-:Y:S02]  /*4780*/  @!UPT UIADD3 URZ, UPT, UPT, URZ, URZ, URZ ;  /* 0x000000fffffff290 */ /* 0x000fe4000fffe0ff */
[----:B------:R2:W-:Y:S01]  /*4790*/  @!UP1 UTMALDG.3D [UR8], [UR14], desc[UR18] ;  /* 0x000012080e0095b4 */ /* 0x0005e20008011000 */
[----:B------:R2:W-:Y:S01]  /*47a0*/  @!P4 SYNCS.ARRIVE.TRANS64.RED.A0TR RZ, [UR7+0x90], R23 ;  /* 0x00009017ffffc9a7 */ /* 0x0005e20008300407 */
[----:B------:R-:W-:Y:S01]  /*47b0*/  UPLOP3.LUT UP1, UPT, UPT, UPT, UPT, 0x80, 0x8 ;  /* 0x000000000008789c */ /* 0x000fe20003f2f070 */
[----:B------:R-:W-:Y:S01]  /*47c0*/  SYNCS.ARRIVE.TRANS64.RED.A1T0 RZ, [UR13], RZ ;  /* 0x000000ffffff79a7 */ /* 0x000fe2000810040d */
[----:B------:R-:W-:Y:S09]  /*47d0*/  @P3 BRA `(.L_x_79) ;  /* 0xfffffff000f03947 */ /* 0x000ff2000383ffff */
[----:B------:R-:W-:-:S04]  /*47e0*/  SHF.L.U32 R3, R31, 0x1f, RZ ;  /* 0x0000001f1f037819 */ /* 0x000fc800000006ff */
[----:B------:R-:W1:Y:S02]  /*47f0*/  SYNCS.PHASECHK.TRANS64.TRYWAIT P0, [UR7+0x98], R3 ;  /* 0x00009803ff0075a7 */ /* 0x000e640008001107 */
[----:B-1----:R-:W-:Y:S05]  /*4800*/  @!P0 BRA `(.L_x_80) ;  /* 0x0000005800688947 */ /* 0x002fea0003800000 */
.L_x_164:
[----:B------:R-:W3:Y:S02]  /*4810*/  SYNCS.PHASECHK.TRANS64.TRYWAIT P0, [UR7+0xa0], R3 ;  /* 0x0000a003ff0075a7 */ /* 0x000ee40008001107 */
[----:B---3--:R-:W-:Y:S05]  /*4820*/  @!P0 BRA `(.L_x_81) ;  /* 0x0000005800788947 */ /* 0x008fea0003800000 */
.L_x_166:
[----:B-1----:R-:W-:-:S07]  /*4830*/  MOV R0, UR7 ;  /* 0x0000000700007c02 */ /* 0x002fce0008000f00 */
.L_x_82:
[----:B-1----:R-:W-:-:S04]  /*4840*/  SHF.L.U32 R3, R31, 0x1f, RZ ;  /* 0x0000001f1f037819 */ /* 0x002fc800000006ff */
[----:B------:R1:W3:Y:S03]  /*4850*/  SYNCS.PHASECHK.TRANS64.TRYWAIT P0, [R0+URZ+0xa8], R3 ;  /* 0x0000a803000075a7 */ /* 0x0002e600080011ff */
[----:B---3--:R-:W-:Y:S05]  /*4860*/  @!P0 NANOSLEEP.SYNCS 0x989680 ;  /* 0x009896800000895d */ /* 0x008fea0003900000 */
[----:B------:R-:W3:Y:S02]  /*4870*/  @!P0 SYNCS.PHASECHK.TRANS64 P0, [R0+URZ+0xa8], R3 ;  /* 0x0000a803000085a7 */ /* 0x000ee400080010ff */
[----:B--23--:R-:W-:Y:S05]  /*4880*/  @P0 EXIT ;  /* 0x000000000000094d */ /* 0x00cfea0003800000 */
[----:B------:R-:W-:Y:S05]  /*4890*/  BRA `(.L_x_82) ;  /* 0xfffffffc00e87947 */ /* 0x000fea000383ffff */
.L_x_69:
[----:B------:R-:W-:-:S06]  /*48a0*/  UISETP.GE.AND UP1, UPT, UR8, 0x4, UPT ;  /* 0x000000040800788c */ /* 0x000fcc000bf26270 */
[----:B------:R-:W-:-:S13]  /*48b0*/  PLOP3.LUT P0, PT, PT, PT, UP1, 0x80, 0x8 ;  /* 0x000000000008781c */ /* 0x000fda0003f0f018 */
[----:B------:R-:W-:Y:S05]  /*48c0*/  @!P0 EXIT ;  /* 0x000000000000894d */ /* 0x000fea0003800000 */
[----:B------:R-:W-:Y:S01]  /*48d0*/  BAR.SYNC.DEFER_BLOCKING 0x6, 0xa0 ;  /* 0x0182800000007b1d */ /* 0x000fe20000010000 */
[C---:B------:R-:W-:Y:S01]  /*48e0*/  IMAD.SHL.U32 R5, R170.reuse, 0x40, RZ ;  /* 0x00000040aa057824 */ /* 0x040fe200078e00ff */
[C---:B------:R-:W-:Y:S01]  /*48f0*/  LOP3.LUT R161, R170.reuse, 0x1, RZ, 0xc0, !PT ;  /* 0x00000001aaa17812 */ /* 0x040fe200078ec0ff */
[C---:B------:R-:W-:Y:S02]  /*4900*/  IMAD.U32 R2, R170.reuse, 0x10000, RZ ;  /* 0x00010000aa027824 */ /* 0x040fe400078e00ff */
[----:B------:R-:W-:Y:S02]  /*4910*/  HFMA2 R167, -RZ, RZ, 0, 5.9604644775390625e-08 ;  /* 0x00000001ffa77431 */ /* 0x000fe400000001ff */
[----:B------:R-:W-:Y:S01]  /*4920*/  IMAD.SHL.U32 R160, R170, 0x8, RZ ;  /* 0x00000008aaa07824 */ /* 0x000fe200078e00ff */
[----:B------:R-:W-:Y:S01]  /*4930*/  UMOV UR48, 0x400 ;  /* 0x0000040000307882 */ /* 0x000fe20000000000 */
[----:B------:R-:W1:Y:S01]  /*4940*/  LDC R159, c[0x0][0x370] ;  /* 0x0000dc00ff9f7b82 */ /* 0x000e620000000800 */
[----:B------:R-:W-:Y:S01]  /*4950*/  ULEA UR48, UR37, UR48, 0x18 ;  /* 0x0000003025307291 */ /* 0x000fe2000f8ec0ff */
[----:B------:R-:W-:Y:S01]  /*4960*/  ISETP.NE.U32.AND P0, PT, R161, 0x1, PT ;  /* 0x00000001a100780c */ /* 0x000fe20003f05070 */
[----:B------:R-:W-:Y:S01]  /*4970*/  IMAD.MOV.U32 R169, RZ, RZ, 0x2 ;  /* 0x00000002ffa97424 */ /* 0x000fe200078e00ff */
[----:B------:R-:W-:Y:S01]  /*4980*/  LOP3.LUT R7, R5, 0x1c0, RZ, 0xc0, !PT ;  /* 0x000001c005077812 */ /* 0x000fe200078ec0ff */
[----:B------:R-:W-:Y:S01]  /*4990*/  UIADD3 UR4, UPT, UPT, UR48, 0x400, URZ ;  /* 0x0000040030047890 */ /* 0x000fe2000fffe0ff */
[----:B------:R-:W-:Y:S01]  /*49a0*/  LOP3.LUT R2, R2, 0x600000, RZ, 0xc0, !PT ;  /* 0x0060000002027812 */ /* 0x000fe200078ec0ff */
[----:B------:R-:W-:Y:S01]  /*49b0*/  IMAD.MOV.U32 R168, RZ, RZ, 0x4 ;  /* 0x00000004ffa87424 */ /* 0x000fe200078e00ff */
[----:B------:R-:W2:Y:S01]  /*49c0*/  LDC R74, c[0x0][0xb0c] ;  /* 0x0002c300ff4a7b82 */ /* 0x000ea20000000800 */
[----:B------:R-:W-:Y:S01]  /*49d0*/  R2P PR, R170, 0x6 ;  /* 0x00000006aa007804 */ /* 0x000fe20000000000 */
[----:B------:R-:W-:Y:S01]  /*49e0*/  IMAD.MOV.U32 R79, RZ, RZ, RZ ;  /* 0x000000ffff4f7224 */ /* 0x000fe200078e00ff */
[----:B------:R-:W-:Y:S01]  /*49f0*/  LOP3.LUT R160, R7, 0x38, R160, 0xf8, !PT ;  /* 0x0000003807a07812 */ /* 0x000fe200078ef8a0 */
[----:B------:R-:W-:Y:S01]  /*4a00*/  IMAD.MOV.U32 R166, RZ, RZ, RZ ;  /* 0x000000ffffa67224 */ /* 0x000fe200078e00ff */
[----:B------:R-:W-:Y:S01]  /*4a10*/  P2R R0, PR, RZ, 0x1 ;  /* 0x00000001ff007803 */ /* 0x000fe20000000000 */
[----:B------:R-:W-:Y:S01]  /*4a20*/  IMAD.MOV.U32 R173, RZ, RZ, RZ ;  /* 0x000000ffffad7224 */ /* 0x000fe200078e00ff */
[----:B------:R-:W-:Y:S01]  /*4a30*/  LOP3.LUT R160, R160, 0x1e00, R5, 0xf8, !PT ;  /* 0x00001e00a0a07812 */ /* 0x000fe200078ef805 */
[----:B------:R-:W4:Y:S01]  /*4a40*/  LDC R157, c[0x0][0xb20] ;  /* 0x0002c800ff9d7b82 */ /* 0x000f220000000800 */
[----:B------:R-:W3:Y:S01]  /*4a50*/  LDS R3, [UR48+0x150] ;  /* 0x00015030ff037984 */ /* 0x000ee20008000800 */
[----:B------:R-:W-:Y:S01]  /*4a60*/  LOP3.LUT R170, R170, 0x60, RZ, 0xc0, !PT ;  /* 0x00000060aaaa7812 */ /* 0x000fe200078ec0ff */
[----:B------:R-:W-:Y:S01]  /*4a70*/  IMAD.U32 R163, RZ, RZ, UR4 ;  /* 0x00000004ffa37e24 */ /* 0x000fe2000f8e00ff */
[----:B------:R-:W-:Y:S01]  /*4a80*/  MOV R165, RZ ;  /* 0x000000ff00a57202 */ /* 0x000fe20000000f00 */
[----:B------:R-:W1:Y:S01]  /*4a90*/  LDCU.64 UR52, c[0x0][0x348] ;  /* 0x00006900ff3477ac */ /* 0x000e620008000a00 */
[----:B------:R-:W-:-:S02]  /*4aa0*/  SEL R169, R169, 0xfffffffe, !P1 ;  /* 0xfffffffea9a97807 */ /* 0x000fc40004800000 */
[----:B------:R-:W1:Y:S01]  /*4ab0*/  LDC R73, c[0x0][0xb30] ;  /* 0x0002cc00ff497b82 */ /* 0x000e620000000800 */
[----:B------:R-:W-:Y:S01]  /*4ac0*/  SEL R168, R168, 0xfffffffc, !P2 ;  /* 0xfffffffca8a87807 */ /* 0x000fe20005000000 */
[----:B------:R-:W1:Y:S01]  /*4ad0*/  LDCU.64 UR38, c[0x0][0x888] ;  /* 0x00011100ff2677ac */ /* 0x000e620008000a00 */
[----:B------:R-:W1:Y:S05]  /*4ae0*/  LDCU.64 UR44, c[0x0][0x890] ;  /* 0x00011200ff2c77ac */ /* 0x000e6a0008000a00 */
[----:B------:R-:W1:Y:S01]  /*4af0*/  LDC.64 R152, c[0x0][0xb10] ;  /* 0x0002c400ff987b82 */ /* 0x000e620000000a00 */
[----:B------:R-:W-:Y:S01]  /*4b00*/  UMOV UR50, URZ ;  /* 0x000000ff00327c82 */ /* 0x000fe20008000000 */
[----:B------:R-:W-:-:S06]  /*4b10*/  UMOV UR49, URZ ;  /* 0x000000ff00317c82 */ /* 0x000fcc0008000000 */
[----:B------:R-:W1:Y:S08]  /*4b20*/  LDC.64 R70, c[0x0][0xb18] ;  /* 0x0002c600ff467b82 */ /* 0x000e700000000a00 */
[----:B------:R-:W1:Y:S08]  /*4b30*/  LDC.64 R68, c[0x0][0xb28] ;  /* 0x0002ca00ff447b82 */ /* 0x000e700000000a00 */
[----:B------:R-:W1:Y:S01]  /*4b40*/  LDC.64 R150, c[0x0][0x8b0] ;  /* 0x00022c00ff967b82 */ /* 0x000e620000000a00 */
[----:B---3--:R-:W-:-:S07]  /*4b50*/  IMAD.IADD R2, R3, 0x1, R2 ;  /* 0x0000000103027824 */ /* 0x008fce00078e0202 */
[----:B------:R-:W3:Y:S08]  /*4b60*/  LDC.64 R148, c[0x0][0x8a8] ;  /* 0x00022a00ff947b82 */ /* 0x000ef00000000a00 */
[----:B--2-4-:R-:W1:Y:S02]  /*4b70*/  LDC R158, c[0x0][0x374] ;  /* 0x0000dd00ff9e7b82 */ /* 0x014e640000000800 */
.L_x_119:
[----:B------:R-:W-:Y:S02]  /*4b80*/  LEA R0, R173, UR48, 0x3 ;  /* 0x00000030ad007c11 */ /* 0x000fe4000f8e18ff */
[----:B------:R-:W-:Y:S02]  /*4b90*/  SHF.L.U32 R3, R165, 0x1f, RZ ;  /* 0x0000001fa5037819 */ /* 0x000fe400000006ff */
[----:B-1----:R-:W-:Y:S02]  /*4ba0*/  LEA R16, R173, UR48, 0x4 ;  /* 0x00000030ad107c11 */ /* 0x002fe4000f8e20ff */
[----:B------:R-:W2:Y:S02]  /*4bb0*/  SYNCS.PHASECHK.TRANS64.TRYWAIT P0, [R0+URZ+0xc0], R3 ;  /* 0x0000c003000075a7 */ /* 0x000ea400080011ff */
[----:B--23--:R-:W-:Y:S05]  /*4bc0*/  @!P0 BRA `(.L_x_83) ;  /* 0x0000005400a88947 */ /* 0x00cfea0003800000 */
.L_x_167:
[----:B------:R-:W4:Y:S01]  /*4bd0*/  LDC.64 R14, c[0x0][0xb10] ;  /* 0x0002c400ff0e7b82 */ /* 0x000f220000000a00 */
[----:B------:R-:W3:Y:S01]  /*4be0*/  LDS.128 R16, [R16+0x130] ;  /* 0x0001300010107984 */ /* 0x000ee20000000c00 */
[----:B-1----:R-:W-:Y:S01]  /*4bf0*/  ISETP.NE.AND P1, PT, R73, 0x1, PT ;  /* 0x000000014900780c */ /* 0x002fe20003f25270 */
[----:B--2---:R-:W-:Y:S01]  /*4c00*/  VIADD R0, R0, 0xd0 ;  /* 0x000000d000007836 */ /* 0x004fe20000000000 */
[----:B------:R-:W-:Y:S04]  /*4c10*/  ISETP.GE.AND P0, PT, R72, 0x1, PT ;  /* 0x000000014800780c */ /* 0x000fe80003f06270 */
[----:B------:R-:W1:Y:S01]  /*4c20*/  LDC.64 R12, c[0x0][0xb18] ;  /* 0x0002c600ff0c7b82 */ /* 0x000e620000000a00 */
[----:B------:R-:W-:Y:S01]  /*4c30*/  PRMT R0, RZ, 0x654, R0 ;  /* 0x00000654ff007816 */ /* 0x000fe20000000000 */
[----:B------:R-:W-:Y:S01]  /*4c40*/  @!PT LDS RZ, [RZ] ;  /* 0x00000000fffff984 */ /* 0x000fe20000000800 */
[----:B------:R-:W-:Y:S01]  /*4c50*/  @!PT LDS RZ, [RZ] ;  /* 0x00000000fffff984 */ /* 0x000fe20000000800 */
[----:B------:R-:W-:Y:S01]  /*4c60*/  @!PT LDS RZ, [RZ] ;  /* 0x00000000fffff984 */ /* 0x000fe20000000800 */
[----:B------:R-:W-:Y:S01]  /*4c70*/  @!PT LDS RZ, [RZ] ;  /* 0x00000000fffff984 */ /* 0x000fe20000000800 */
[----:B------:R2:W-:Y:S06]  /*4c80*/  MEMBAR.ALL.CTA ;  /* 0x0000000000007992 */ /* 0x0005ec0000008000 */
[----:B--2---:R-:W2:Y:S01]  /*4c90*/  FENCE.VIEW.ASYNC.S ;  /* 0x00000000000073c6 */ /* 0x004ea20000000000 */
[----:B------:R-:W1:Y:S08]  /*4ca0*/  @!P1 LDC R11, c[0x0][0xb20] ;  /* 0x0002c800ff0b9b82 */ /* 0x000e700000000800 */
[----:B------:R-:W1:Y:S01]  /*4cb0*/  @!P1 LDC R10, c[0x0][0xb0c] ;  /* 0x0002c300ff0a9b82 */ /* 0x000e620000000800 */
[----:B--2---:R2:W-:Y:S01]  /*4cc0*/  SYNCS.ARRIVE.TRANS64.RED.A1T0 RZ, [R0+URZ], RZ ;  /* 0x000000ff00ff79a7 */ /* 0x0045e200081004ff */
[----:B---3--:R-:W-:Y:S04]  /*4cd0*/  LOP3.LUT P4, RZ, R18, 0x1, RZ, 0xc0, !PT ;  /* 0x0000000112ff7812 */ /* 0x008fe8000788c0ff */
[----:B------:R-:W-:Y:S09]  /*4ce0*/  P2R R171, PR, RZ, 0x10 ;  /* 0x00000010ffab7803 */ /* 0x000ff20000000000 */
[----:B------:R-:W-:Y:S02]  /*4cf0*/  @P4 MOV R77, R16 ;  /* 0x00000010004d4202 */ /* 0x000fe40000000f00 */
[----:B------:R-:W-:Y:S01]  /*4d00*/  @P4 LOP3.LUT R75, R17, 0xffff, RZ, 0xc0, !PT ;  /* 0x0000ffff114b4812 */ /* 0x000fe200078ec0ff */
[----:B--2-4-:R-:W-:Y:S06]  /*4d10*/  @!P0 BRA `(.L_x_84) ;  /* 0x0000000000a48947 */ /* 0x014fec0003800000 */
[----:B------:R-:W-:Y:S01]  /*4d20*/  IMAD.HI.U32 R24, R158, R71, RZ ;  /* 0x000000479e187227 */ /* 0x000fe200078e00ff */
[----:B------:R-:W-:Y:S02]  /*4d30*/  ISETP.NE.AND P0, PT, R70, 0x1, PT ;  /* 0x000000014600780c */ /* 0x000fe40003f05270 */
[----:B------:R-:W-:Y:S01]  /*4d40*/  ISETP.NE.AND P2, PT, R72, 0x1, PT ;  /* 0x000000014800780c */ /* 0x000fe20003f45270 */
[-C--:B------:R-:W-:Y:S01]  /*4d50*/  IMAD.HI.U32 R22, R159, R152.reuse, RZ ;  /* 0x000000989f167227 */ /* 0x080fe200078e00ff */
[----:B------:R-:W-:Y:S02]  /*4d60*/  SHF.R.U32.HI R23, RZ, R157, R24 ;  /* 0x0000009dff177219 */ /* 0x000fe40000011618 */
[----:B------:R-:W-:Y:S01]  /*4d70*/  ISETP.NE.AND P3, PT, R74, 0x1, PT ;  /* 0x000000014a00780c */ /* 0x000fe20003f65270 */
[----:B------:R-:W-:Y:S01]  /*4d80*/  IMAD.HI.U32 R28, R75, R71, RZ ;  /* 0x000000474b1c7227 */ /* 0x000fe200078e00ff */
[----:B------:R-:W-:Y:S02]  /*4d90*/  SHF.R.U32.HI R22, RZ, R153, R22 ;  /* 0x00000099ff167219 */ /* 0x000fe40000011616 */
[----:B------:R-:W-:Y:S01]  /*4da0*/  SEL R3, R158, R23, !P0 ;  /* 0x000000179e037207 */ /* 0x000fe20004000000 */
[----:B------:R-:W-:Y:S01]  /*4db0*/  IMAD.HI.U32 R26, R77, R152, RZ ;  /* 0x000000984d1a7227 */ /* 0x000fe200078e00ff */
[----:B------:R-:W-:Y:S03]  /*4dc0*/  SEL R7, R159, R22, !P3 ;  /* 0x000000169f077207 */ /* 0x000fe60005800000 */
[-C--:B------:R-:W-:Y:S01]  /*4dd0*/  IMAD.HI.U32 R22, R3, R68.reuse, RZ ;  /* 0x0000004403167227 */ /* 0x080fe200078e00ff */
[----:B------:R-:W-:Y:S03]  /*4de0*/  SHF.R.U32.HI R26, RZ, R153, R26 ;  /* 0x00000099ff1a7219 */ /* 0x000fe6000001161a */
[----:B------:R-:W-:Y:S01]  /*4df0*/  IMAD.HI.U32 R24, R7, R68, RZ ;  /* 0x0000004407187227 */ /* 0x000fe200078e00ff */
[----:B------:R-:W-:Y:S02]  /*4e00*/  @P2 SHF.R.U32.HI R3, RZ, R69, R22 ;  /* 0x00000045ff032219 */ /* 0x000fe40000011616 */
[----:B------:R-:W-:Y:S02]  /*4e10*/  SHF.R.U32.HI R22, RZ, R157, R28 ;  /* 0x0000009dff167219 */ /* 0x000fe4000001161c */
[----:B------:R-:W-:Y:S01]  /*4e20*/  @P2 SHF.R.U32.HI R7, RZ, R69, R24 ;  /* 0x00000045ff072219 */ /* 0x000fe20000011618 */
[C---:B------:R-:W-:Y:S01]  /*4e30*/  IMAD R4, R72.reuse, R3, RZ ;  /* 0x0000000348047224 */ /* 0x040fe200078e02ff */
[----:B------:R-:W-:Y:S02]  /*4e40*/  SEL R5, R75, R22, !P0 ;  /* 0x000000164b057207 */ /* 0x000fe40004000000 */
[----:B------:R-:W-:Y:S01]  /*4e50*/  SEL R3, R77, R26, !P3 ;  /* 0x0000001a4d037207 */ /* 0x000fe20005800000 */
[----:B------:R-:W-:Y:S01]  /*4e60*/  IMAD R6, R72, R7, RZ ;  /* 0x0000000748067224 */ /* 0x000fe200078e02ff */
[C---:B------:R-:W-:Y:S01]  /*4e70*/  ISETP.GE.AND P0, PT, R5.reuse, R4, PT ;  /* 0x000000040500720c */ /* 0x040fe20003f06270 */
[----:B------:R-:W-:Y:S03]  /*4e80*/  IMAD.HI.U32 R8, R5, R68, RZ ;  /* 0x0000004405087227 */ /* 0x000fe600078e00ff */
[----:B------:R-:W-:Y:S01]  /*4e90*/  ISETP.GE.OR P0, PT, R3, R6, P0 ;  /* 0x000000060300720c */ /* 0x000fe20000706670 */
[----:B------:R-:W-:Y:S01]  /*4ea0*/  IMAD.MOV R6, RZ, RZ, -R3 ;  /* 0x000000ffff067224 */ /* 0x000fe200078e0a03 */
[-C--:B------:R-:W-:Y:S03]  /*4eb0*/  SHF.R.U32.HI R8, RZ, R69.reuse, R8 ;  /* 0x00000045ff087219 */ /* 0x080fe60000011608 */
[----:B------:R-:W-:Y:S01]  /*4ec0*/  IMAD R77, R74, R6, R77 ;  /* 0x000000064a4d7224 */ /* 0x000fe200078e024d */
[----:B------:R-:W-:Y:S05]  /*4ed0*/  SEL R9, R5, R8, !P2 ;  /* 0x0000000805097207 */ /* 0x000fea0005000000 */
[----:B------:R-:W-:Y:S02]  /*4ee0*/  IMAD.MOV R8, RZ, RZ, -R9 ;  /* 0x000000ffff087224 */ /* 0x000fe400078e0a09 */
[C---:B------:R-:W-:Y:S04]  /*4ef0*/  @!P0 IMAD.HI.U32 R4, R3.reuse, R68, RZ ;  /* 0x0000004403048227 */ /* 0x040fe800078e00ff */
[----:B------:R-:W-:Y:S01]  /*4f00*/  IMAD R8, R72, R8, R5 ;  /* 0x0000000848087224 */ /* 0x000fe200078e0205 */
[----:B------:R-:W-:Y:S04]  /*4f10*/  @!P0 SHF.R.U32.HI R4, RZ, R69, R4 ;  /* 0x00000045ff048219 */ /* 0x000fe80000011604 */
[----:B------:R-:W-:Y:S02]  /*4f20*/  @!P0 SEL R0, R3, R4, !P2 ;  /* 0x0000000403008207 */ /* 0x000fe40005000000 */
[----:B------:R-:W-:Y:S02]  /*4f30*/  IADD3 R4, PT, PT, -R5, RZ, RZ ;  /* 0x000000ff05047210 */ /* 0x000fe40007ffe1ff */
[----:B------:R-:W-:Y:S01]  /*4f40*/  @!P0 IADD3 R9, PT, PT, R9, -R0, RZ ;  /* 0x8000000009098210 */ /* 0x000fe20007ffe0ff */
[----:B------:R-:W-:Y:S02]  /*4f50*/  @!P0 IMAD R0, R7, R8, R0 ;  /* 0x0000000807008224 */ /* 0x000fe400078e0200 */
[----:B------:R-:W-:Y:S02]  /*4f60*/  IMAD R75, R70, R4, R75 ;  /* 0x00000004464b7224 */ /* 0x000fe400078e024b */
[----:B------:R-:W-:Y:S02]  /*4f70*/  @!P0 IMAD R5, R9, R72, R3 ;  /* 0x0000004809058224 */ /* 0x000fe400078e0203 */
[----:B------:R-:W-:Y:S04]  /*4f80*/  @!P0 IMAD.MOV.U32 R3, RZ, RZ, R0 ;  /* 0x000000ffff038224 */ /* 0x000fe800078e0000 */
[----:B------:R-:W-:Y:S02]  /*4f90*/  IMAD R77, R3, R74, R77 ;  /* 0x0000004a034d7224 */ /* 0x000fe400078e024d */
[----:B------:R-:W-:Y:S07]  /*4fa0*/  IMAD R75, R5, R70, R75 ;  /* 0x00000046054b7224 */ /* 0x000fee00078e024b */
.L_x_84:
[----:B-1----:R-:W-:Y:S01]  /*4fb0*/  @!P1 ISETP.NE.AND P0, PT, R12, 0x1, PT ;  /* 0x000000010c00980c */ /* 0x002fe20003f05270 */
[----:B------:R-:W-:Y:S01]  /*4fc0*/  @!P1 IMAD.HI.U32 R4, R75, R13, RZ ;  /* 0x0000000d4b049227 */ /* 0x000fe200078e00ff */
[----:B------:R-:W-:Y:S01]  /*4fd0*/  R2UR UR42, R21 ;  /* 0x00000000152a72ca */ /* 0x000fe200000e0000 */
[----:B------:R-:W-:Y:S01]  /*4fe0*/  BSSY.RECONVERGENT B6, `(.L_x_85) ;  /* 0x0000031000067945 */ /* 0x000fe20003800200 */
[----:B------:R-:W-:Y:S01]  /*4ff0*/  R2UR UR41, R20 ;  /* 0x00000000142972ca */ /* 0x000fe200000e0000 */
[----:B------:R-:W-:Y:S01]  /*5000*/  @!P1 IMAD.HI.U32 R0, R77, R14, RZ ;  /* 0x0000000e4d009227 */ /* 0x000fe200078e00ff */
[----:B------:R-:W-:Y:S02]  /*5010*/  @!P1 SHF.R.U32.HI R4, RZ, R11, R4 ;  /* 0x0000000bff049219 */ /* 0x000fe40000011604 */
[----:B------:R-:W-:Y:S01]  /*5020*/  @!P1 ISETP.NE.AND P2, PT, R10, 0x1, PT ;  /* 0x000000010a00980c */ /* 0x000fe20003f45270 */
[----:B------:R-:W-:Y:S01]  /*5030*/  VIADD R173, R173, 0x1 ;  /* 0x00000001adad7836 */ /* 0x000fe20000000000 */
[----:B------:R-:W-:Y:S02]  /*5040*/  @!P1 SEL R3, R75, R4, !P0 ;  /* 0x000000044b039207 */ /* 0x000fe40004000000 */
[----:B------:R-:W-:Y:S02]  /*5050*/  @!P1 SHF.R.U32.HI R0, RZ, R15, R0 ;  /* 0x0000000fff009219 */ /* 0x000fe40000011600 */
[----:B------:R-:W-:Y:S01]  /*5060*/  LOP3.LUT P0, RZ, R163, 0x3f0, RZ, 0xc0, !PT ;  /* 0x000003f0a3ff7812 */ /* 0x000fe2000780c0ff */
[----:B------:R-:W-:Y:S01]  /*5070*/  USHF.L.U32 UR42, UR42, 0x7, URZ ;  /* 0x000000072a2a7899 */ /* 0x000fe200080006ff */
[----:B------:R-:W-:Y:S01]  /*5080*/  @!P1 SEL R4, R77, R0, !P2 ;  /* 0x000000004d049207 */ /* 0x000fe20005000000 */
[----:B------:R-:W-:Y:S01]  /*5090*/  UIMAD UR41, UR41, 0xc0, URZ ;  /* 0x000000c0292978a4 */ /* 0x000fe2000f8e02ff */
[----:B------:R-:W-:Y:S03]  /*50a0*/  @P4 SHF.R.U32.HI R164, RZ, 0x10, R17 ;  /* 0x00000010ffa44819 */ /* 0x000fe60000011611 */
[----:B------:R-:W-:Y:S02]  /*50b0*/  @!P1 IMAD.IADD R0, R3, 0x1, -R4 ;  /* 0x0000000103009824 */ /* 0x000fe400078e0a04 */
[----:B------:R-:W-:Y:S02]  /*50c0*/  @!P1 IMAD.IADD R3, R4, 0x1, -R3 ;  /* 0x0000000104039824 */ /* 0x000fe400078e0a03 */
[----:B------:R-:W-:Y:S02]  /*50d0*/  @!P1 IMAD R77, R0, R10, R77 ;  /* 0x0000000a004d9224 */ /* 0x000fe400078e024d */
[----:B------:R-:W-:Y:S01]  /*50e0*/  @!P1 IMAD R75, R3, R12, R75 ;  /* 0x0000000c034b9224 */ /* 0x000fe200078e024b */
[----:B------:R-:W-:Y:S06]  /*50f0*/  @!P0 BRA `(.L_x_86) ;  /* 0x00000000007c8947 */ /* 0x000fec0003800000 */
[----:B------:R-:W1:Y:S01]  /*5100*/  LDCU.64 UR8, c[0x4][0x80] ;  /* 0x01001000ff0877ac */ /* 0x000e620008000a00 */
[----:B------:R-:W-:Y:S01]  /*5110*/  MOV R16, 0x0 ;  /* 0x0000000000107802 */ /* 0x000fe20000000f00 */
[----:B------:R-:W-:Y:S02]  /*5120*/  HFMA2 R12, -RZ, RZ, 0, 5.9604644775390625e-08 ;  /* 0x00000001ff0c7431 */ /* 0x000fe400000001ff */
[----:B------:R-:W-:Y:S01]  /*5130*/  IMAD.MOV.U32 R8, RZ, RZ, 0x70 ;  /* 0x00000070ff087424 */ /* 0x000fe200078e00ff */
[----:B------:R2:W3:Y:S01]  /*5140*/  LDC.64 R14, c[0x4][R16] ;  /* 0x01000000100e7b82 */ /* 0x0004e20000000a00 */
[----:B------:R-:W4:Y:S01]  /*5150*/  LDCU.64 UR6, c[0x4][0x88] ;  /* 0x01001100ff0677ac */ /* 0x000f220008000a00 */
[----:B------:R-:W-:Y:S01]  /*5160*/  IMAD.MOV.U32 R13, RZ, RZ, RZ ;  /* 0x000000ffff0d7224 */ /* 0x000fe200078e00ff */
[----:B------:R-:W2:Y:S01]  /*5170*/  LDCU.64 UR4, c[0x4][0x8] ;  /* 0x01000100ff0477ac */ /* 0x000ea20008000a00 */
[----:B-1----:R-:W-:Y:S01]  /*5180*/  MOV R5, UR9 ;  /* 0x0000000900057c02 */ /* 0x002fe20008000f00 */
[----:B------:R-:W-:Y:S01]  /*5190*/  IMAD.U32 R4, RZ, RZ, UR8 ;  /* 0x00000008ff047e24 */ /* 0x000fe2000f8e00ff */
[----:B----4-:R-:W-:Y:S01]  /*51a0*/  MOV R7, UR7 ;  /* 0x0000000700077c02 */ /* 0x010fe20008000f00 */
[----:B------:R-:W-:Y:S01]  /*51b0*/  IMAD.U32 R6, RZ, RZ, UR6 ;  /* 0x00000006ff067e24 */ /* 0x000fe2000f8e00ff */
[----:B--2---:R-:W-:Y:S01]  /*51c0*/  MOV R11, UR5 ;  /* 0x00000005000b7c02 */ /* 0x004fe20008000f00 */
[----:B------:R-:W-:Y:S02]  /*51d0*/  IMAD.U32 R10, RZ, RZ, UR4 ;  /* 0x00000004ff0a7e24 */ /* 0x000fe4000f8e00ff */
[----:B------:R-:W-:Y:S07]  /*51e0*/  LEPC R20, `(.L_x_87) ;  /* 0x000000001014794e */ /* 0x000fee0000000000 */
[----:B---3-5:R-:W-:Y:S05]  /*51f0*/  CALL.ABS.NOINC R14 ;  /* 0x000000000e007343 */ /* 0x028fea0003c00000 */
.L_x_87:
[----:B------:R-:W1:Y:S01]  /*5200*/  LDCU.64 UR8, c[0x4][0x80] ;  /* 0x01001000ff0877ac */ /* 0x000e620008000a00 */
[----:B------:R-:W2:Y:S01]  /*5210*/  LDC.64 R16, c[0x4][R16] ;  /* 0x0100000010107b82 */ /* 0x000ea20000000a00 */
[----:B------:R-:W-:Y:S02]  /*5220*/  HFMA2 R12, -RZ, RZ, 0, 5.9604644775390625e-08 ;  /* 0x00000001ff0c7431 */ /* 0x000fe400000001ff */
[----:B------:R-:W-:Y:S02]  /*5230*/  IMAD.MOV.U32 R8, RZ, RZ, 0x70 ;  /* 0x00000070ff087424 */ /* 0x000fe400078e00ff */
[----:B------:R-:W-:Y:S01]  /*5240*/  IMAD.MOV.U32 R13, RZ, RZ, RZ ;  /* 0x000000ffff0d7224 */ /* 0x000fe200078e00ff */
[----:B------:R-:W3:Y:S01]  /*5250*/  LDCU.64 UR6, c[0x4][0x88] ;  /* 0x01001100ff0677ac */ /* 0x000ee20008000a00 */
[----:B------:R-:W4:Y:S01]  /*5260*/  LDCU.64 UR4, c[0x4][0x8] ;  /* 0x01000100ff0477ac */ /* 0x000f220008000a00 */
[----:B-1----:R-:W-:Y:S02]  /*5270*/  MOV R4, UR8 ;  /* 0x0000000800047c02 */ /* 0x002fe40008000f00 */
[----:B------:R-:W-:Y:S02]  /*5280*/  MOV R5, UR9 ;  /* 0x0000000900057c02 */ /* 0x000fe40008000f00 */
[----:B---3--:R-:W-:Y:S01]  /*5290*/  MOV R7, UR7 ;  /* 0x0000000700077c02 */ /* 0x008fe20008000f00 */
[----:B------:R-:W-:Y:S01]  /*52a0*/  IMAD.U32 R6, RZ, RZ, UR6 ;  /* 0x00000006ff067e24 */ /* 0x000fe2000f8e00ff */
[----:B----4-:R-:W-:Y:S01]  /*52b0*/  MOV R11, UR5 ;  /* 0x00000005000b7c02 */ /* 0x010fe20008000f00 */
[----:B------:R-:W-:Y:S02]  /*52c0*/  IMAD.U32 R10, RZ, RZ, UR4 ;  /* 0x00000004ff0a7e24 */ /* 0x000fe4000f8e00ff */
[----:B------:R-:W-:Y:S07]  /*52d0*/  LEPC R20, `(.L_x_86) ;  /* 0x000000001014794e */ /* 0x000fee0000000000 */
[----:B--2---:R-:W-:Y:S05]  /*52e0*/  CALL.ABS.NOINC R16 ;  /* 0x0000000010007343 */ /* 0x004fea0003c00000 */
.L_x_86:
[----:B------:R-:W-:Y:S05]  /*52f0*/  BSYNC.RECONVERGENT B6 ;  /* 0x0000000000067941 */ /* 0x000fea0003800200 */
.L_x_85:
[----:B------:R-:W-:Y:S01]  /*5300*/  ISETP.NE.U32.AND P4, PT, R150, RZ, PT ;  /* 0x000000ff9600720c */ /* 0x000fe20003f85070 */
[----:B------:R-:W-:Y:S01]  /*5310*/  UISETP.NE.AND UP2, UPT, UR51, URZ, UPT ;  /* 0x000000ff3300728c */ /* 0x000fe2000bf45270 */
[----:B------:R-:W-:Y:S01]  /*5320*/  ISETP.NE.U32.AND P2, PT, RZ, UR38, PT ;  /* 0x00000026ff007c0c */ /* 0x000fe2000bf45070 */
[----:B------:R-:W-:Y:S01]  /*5330*/  UISETP.NE.U32.AND UP1, UPT, UR44, URZ, UPT ;  /* 0x000000ff2c00728c */ /* 0x000fe2000bf25070 */
[----:B------:R-:W-:Y:S01]  /*5340*/  ISETP.NE.AND.EX P4, PT, R151, RZ, PT, P4 ;  /* 0x000000ff9700720c */ /* 0x000fe20003f85340 */
[----:B------:R-:W-:Y:S01]  /*5350*/  UPLOP3.LUT UP0, UPT, UPT, UPT, UPT, 0x40, 0x4 ;  /* 0x000000000004789c */ /* 0x000fe20003f0e870 */
[----:B------:R-:W-:Y:S01]  /*5360*/  ISETP.NE.AND.EX P2, PT, RZ, UR39, PT, P2 ;  /* 0x00000027ff007c0c */ /* 0x000fe2000bf45320 */
[----:B------:R-:W-:Y:S01]  /*5370*/  UISETP.NE.AND.EX UP1, UPT, UR45, URZ, UPT, UP1 ;  /* 0x000000ff2d00728c */ /* 0x000fe2000bf25310 */
[----:B------:R-:W-:Y:S04]  /*5380*/  PLOP3.LUT P1, PT, PT, PT, UP2, 0x80, 0x8 ;  /* 0x000000000008781c */ /* 0x000fe80003f2f028 */
[----:B------:R-:W-:Y:S06]  /*5390*/  @UP2 UPLOP3.LUT UP0, UPT, UPT, UPT, UP1, 0x80, 0x8 ;  /* 0x000000000008289c */ /* 0x000fec0003f0f010 */
[----:B------:R-:W-:Y:S01]  /*53a0*/  PLOP3.LUT P0, PT, PT, PT, UP0, 0x80, 0x8 ;  /* 0x000000000008781c */ /* 0x000fe20003f0f008 */
[----:B------:R-:W-:Y:S01]  /*53b0*/  @!UPT UIADD3 URZ, UPT, UPT, URZ, URZ, URZ ;  /* 0x000000fffffff290 */ /* 0x000fe2000fffe0ff */
[----:B------:R-:W-:Y:S11]  /*53c0*/  BRA.U !UP1, `(.L_x_88) ;  /* 0x0000000109387547 */ /* 0x000ff6000b800000 */
[----:B------:R-:W-:Y:S01]  /*53d0*/  UISETP.NE.U32.AND UP0, UPT, UR38, URZ, UPT ;  /* 0x000000ff2600728c */ /* 0x000fe2000bf05070 */
[----:B------:R-:W-:Y:S02]  /*53e0*/  HFMA2 R0, -RZ, RZ, 0, 5.9604644775390625e-08 ;  /* 0x00000001ff007431 */ /* 0x000fe400000001ff */
[----:B------:R-:W-:Y:S01]  /*53f0*/  IMAD.MOV.U32 R155, RZ, RZ, 0x1 ;  /* 0x00000001ff9b7424 */ /* 0x000fe200078e00ff */
[----:B------:R-:W-:Y:S06]  /*5400*/  UISETP.NE.AND.EX UP0, UPT, UR39, URZ, UPT, UP0 ;  /* 0x000000ff2700728c */ /* 0x000fec000bf05300 */
[----:B------:R-:W-:Y:S05]  /*5410*/  PLOP3.LUT P3, PT, PT, PT, UP0, 0x80, 0x8 ;  /* 0x000000000008781c */ /* 0x000fea0003f6f008 */
[----:B------:R-:W1:Y:S01]  /*5420*/  @UP0 LDCU.64 UR6, c[0x0][0x888] ;  /* 0x00011100ff0607ac */ /* 0x000e620008000a00 */
[----:B------:R-:W-:Y:S07]  /*5430*/  @UP0 UIMAD UR4, UR36, UR44, URZ ;  /* 0x0000002c240402a4 */ /* 0x000fee000f8e02ff */
[----:B------:R-:W-:Y:S01]  /*5440*/  @!P3 PRMT R155, R0, 0x7610, R155 ;  /* 0x00007610009bb816 */ /* 0x000fe2000000009b */
[----:B-1----:R-:W-:Y:S03]  /*5450*/  @UP0 UIMAD.WIDE UR6, UR4, 0x4, UR6 ;  /* 0x00000004040608a5 */ /* 0x002fe6000f8e0206 */
[----:B------:R-:W1:Y:S03]  /*5460*/  @!UP0 LDCU UR4, c[0x0][0x880] ;  /* 0x00011000ff0487ac */ /* 0x000e660008000800 */
[----:B------:R-:W-:Y:S01]  /*5470*/  IMAD.U32 R4, RZ, RZ, UR6 ;  /* 0x00000006ff047e24 */ /* 0x000fe2000f8e00ff */
[----:B------:R-:W-:Y:S05]  /*5480*/  MOV R5, UR7 ;  /* 0x0000000700057c02 */ /* 0x000fea0008000f00 */
[----:B-----5:R2:W5:Y:S02]  /*5490*/  @P3 LDG.E R81, desc[UR46][R4.64] ;  /* 0x0000002e04513981 */ /* 0x020564000c1e1900 */
[----:B-12---:R-:W-:Y:S02]  /*54a0*/  @!P3 IMAD.U32 R81, RZ, RZ, UR4 ;  /* 0x00000004ff51be24 */ /* 0x006fe4000f8e00ff */
.L_x_88:
[----:B------:R-:W-:Y:S05]  /*54b0*/  @!P4 BRA `(.L_x_89) ;  /* 0x000000000020c947 */ /* 0x000fea0003800000 */
[----:B------:R-:W-:Y:S04]  /*54c0*/  ISETP.NE.U32.AND P3, PT, R148, RZ, PT ;  /* 0x000000ff9400720c */ /* 0x000fe80003f65070 */
[----:B------:R-:W-:Y:S11]  /*54d0*/  ISETP.NE.AND.EX P3, PT, R149, RZ, PT, P3 ;  /* 0x000000ff9500720c */ /* 0x000ff60003f65330 */
[----:B------:R-:W-:Y:S02]  /*54e0*/  @!UPT UIADD3 URZ, UPT, UPT, URZ, URZ, URZ ;  /* 0x000000fffffff290 */ /* 0x000fe4000fffe0ff */
[----:B------:R-:W1:Y:S01]  /*54f0*/  @P3 LDC.64 R4, c[0x0][0x8a8] ;  /* 0x00022a00ff043b82 */ /* 0x000e620000000a00 */
[----:B------:R-:W-:Y:S04]  /*5500*/  @P3 IMAD R0, R150, UR36, RZ ;  /* 0x0000002496003c24 */ /* 0x000fe8000f8e02ff */
[----:B-1----:R-:W-:Y:S05]  /*5510*/  @P3 IMAD.WIDE R4, R0, 0x4, R4 ;  /* 0x0000000400043825 */ /* 0x002fea00078e0204 */
[----:B-----5:R1:W5:Y:S02]  /*5520*/  @P3 LDG.E R76, desc[UR46][R4.64] ;  /* 0x0000002e044c3981 */ /* 0x020364000c1e1900 */
[----:B-1----:R-:W2:Y:S02]  /*5530*/  @!P3 LDC R76, c[0x0][0x8a0] ;  /* 0x00022800ff4cbb82 */ /* 0x002ea40000000800 */
.L_x_89:
[----:B-----5:R-:W-:Y:S01]  /*5540*/  FSETP.NEU.AND P3, PT, R81, RZ, PT ;  /* 0x000000ff5100720b */ /* 0x020fe20003f6d000 */
[----:B------:R-:W-:Y:S01]  /*5550*/  IMAD.SHL.U32 R182, R160, 0x2, RZ ;  /* 0x00000002a0b67824 */ /* 0x000fe200078e00ff */
[----:B------:R-:W-:Y:S01]  /*5560*/  SEL R5, RZ, 0xffffffff, P2 ;  /* 0xffffffffff057807 */ /* 0x000fe20001000000 */
[----:B------:R-:W-:Y:S01]  /*5570*/  IMAD.SHL.U32 R110, R168, 0x10, RZ ;  /* 0x00000010a86e7824 */ /* 0x000fe200078e00ff */
[----:B------:R-:W-:Y:S01]  /*5580*/  @P1 LOP3.LUT P2, RZ, R155, 0xff, RZ, 0xc0, !PT ;  /* 0x000000ff9bff1812 */ /* 0x000fe2000784c0ff */
[----:B------:R-:W-:Y:S01]  /*5590*/  VIADD R181, R182, UR48 ;  /* 0x00000030b6b57c36 */ /* 0x000fe20008000000 */
[----:B------:R-:W-:Y:S01]  /*55a0*/  @P1 SEL R0, RZ, 0xffffffff, P3 ;  /* 0xffffffffff001807 */ /* 0x000fe20001800000 */
[----:B------:R-:W-:Y:S01]  /*55b0*/  IMAD.MOV.U32 R118, RZ, RZ, -0x10 ;  /* 0xfffffff0ff767424 */ /* 0x000fe200078e00ff */
[----:B------:R-:W-:Y:S01]  /*55c0*/  LOP3.LUT R167, R167, 0x1, RZ, 0x3c, !PT ;  /* 0x00000001a7a77812 */ /* 0x000fe200078e3cff */
[----:B------:R-:W-:Y:S01]  /*55d0*/  IMAD.SHL.U32 R116, R169, 0x10, RZ ;  /* 0x00000010a9747824 */ /* 0x000fe200078e00ff */
[----:B------:R-:W-:Y:S01]  /*55e0*/  @P0 SEL R0, R5, R0, !P2 ;  /* 0x0000000005000207 */ /* 0x000fe20005000000 */
[----:B------:R-:W-:Y:S01]  /*55f0*/  IMAD.IADD R177, R181, 0x1, R110 ;  /* 0x00000001b5b17824 */ /* 0x000fe200078e026e */
[----:B------:R-:W-:Y:S01]  /*5600*/  LEA R108, R79, UR48, 0x3 ;  /* 0x000000304f6c7c11 */ /* 0x000fe2000f8e18ff */
[----:B------:R-:W-:Y:S01]  /*5610*/  IMAD.IADD R180, R181, 0x1, R116 ;  /* 0x00000001b5b47824 */ /* 0x000fe200078e0274 */
[----:B------:R-:W-:Y:S01]  /*5620*/  @P1 LOP3.LUT R0, R0, 0x1, RZ, 0xc0, !PT ;  /* 0x0000000100001812 */ /* 0x000fe200078ec0ff */
[--C-:B------:R-:W-:Y:S01]  /*5630*/  IMAD.IADD R175, R116, 0x1, R177.reuse ;  /* 0x0000000174af7824 */ /* 0x100fe200078e02b1 */
[----:B------:R-:W-:Y:S01]  /*5640*/  SHF.L.U32 R3, R166, 0x1f, RZ ;  /* 0x0000001fa6037819 */ /* 0x000fe200000006ff */
[----:B------:R-:W-:Y:S01]  /*5650*/  BSSY B1, `(.L_x_90) ;  /* 0x000004a000017945 */ /* 0x000fe20003800000 */
[----:B------:R-:W-:Y:S01]  /*5660*/  ISETP.NE.U32.OR P4, PT, R0, 0x1, !P1 ;  /* 0x000000010000780c */ /* 0x000fe20004f85470 */
[----:B------:R-:W-:Y:S01]  /*5670*/  IMAD.MOV.U32 R111, RZ, RZ, 0x1 ;  /* 0x00000001ff6f7424 */ /* 0x000fe200078e00ff */
[----:B------:R-:W-:Y:S01]  /*5680*/  PLOP3.LUT P2, PT, PT, PT, UP1, 0x80, 0x8 ;  /* 0x000000000008781c */ /* 0x000fe20003f4f018 */
[----:B------:R-:W-:Y:S01]  /*5690*/  IMAD R78, R79, 0xc0, R2 ;  /* 0x000000c04f4e7824 */ /* 0x000fe200078e0202 */
[----:B------:R-:W-:Y:S01]  /*56a0*/  SEL R0, RZ, 0xffffffff, P3 ;  /* 0xffffffffff007807 */ /* 0x000fe20001800000 */
[----:B------:R-:W-:Y:S01]  /*56b0*/  IMAD.MOV.U32 R109, RZ, RZ, RZ ;  /* 0x000000ffff6d7224 */ /* 0x000fe200078e00ff */
[----:B------:R-:W-:Y:S02]  /*56c0*/  LOP3.LUT P3, R172, R155, 0xff, RZ, 0xc0, !PT ;  /* 0x000000ff9bac7812 */ /* 0x000fe4000786c0ff */
[----:B------:R-:W-:Y:S02]  /*56d0*/  CS2R R146, SRZ ;  /* 0x0000000000927805 */ /* 0x000fe4000001ff00 */
[----:B------:R-:W-:Y:S02]  /*56e0*/  P2R R179, PR, RZ, 0x10 ;  /* 0x00000010ffb37803 */ /* 0x000fe40000000000 */
[----:B------:R-:W-:Y:S02]  /*56f0*/  CS2R R144, SRZ ;  /* 0x0000000000907805 */ /* 0x000fe4000001ff00 */
[----:B------:R-:W-:Y:S02]  /*5700*/  CS2R R138, SRZ ;  /* 0x00000000008a7805 */ /* 0x000fe4000001ff00 */
[----:B------:R-:W-:Y:S02]  /*5710*/  CS2R R136, SRZ ;  /* 0x0000000000887805 */ /* 0x000fe4000001ff00 */
[----:B------:R-:W-:Y:S02]  /*5720*/  CS2R R130, SRZ ;  /* 0x0000000000827805 */ /* 0x000fe4000001ff00 */
[----:B------:R-:W-:Y:S02]  /*5730*/  @P4 SHF.L.U32 R4, R167, 0x1f, RZ ;  /* 0x0000001fa7044819 */ /* 0x000fe400000006ff */
[----:B------:R-:W-:Y:S02]  /*5740*/  CS2R R128, SRZ ;  /* 0x0000000000807805 */ /* 0x000fe4000001ff00 */
[----:B------:R-:W-:Y:S02]  /*5750*/  @P2 SEL R0, R5, R0, !P3 ;  /* 0x0000000005002207 */ /* 0x000fe40005800000 */
[----:B------:R-:W-:Y:S01]  /*5760*/  CS2R R122, SRZ ;  /* 0x00000000007a7805 */ /* 0x000fe2000001ff00 */
[----:B------:R-:W1:Y:S01]  /*5770*/  @P4 SYNCS.PHASECHK.TRANS64.TRYWAIT P1, [UR48+0x80], R4 ;  /* 0x00008004ff0045a7 */ /* 0x000e620008021130 */
[----:B------:R-:W-:Y:S02]  /*5780*/  CS2R R120, SRZ ;  /* 0x0000000000787805 */ /* 0x000fe4000001ff00 */
[----:B------:R-:W-:Y:S02]  /*5790*/  LOP3.LUT R0, R0, 0x1, RZ, 0xc0, !PT ;  /* 0x0000000100007812 */ /* 0x000fe400078ec0ff */
[----:B------:R-:W-:Y:S02]  /*57a0*/  CS2R R114, SRZ ;  /* 0x0000000000727805 */ /* 0x000fe4000001ff00 */
[----:B------:R-:W-:Y:S02]  /*57b0*/  CS2R R112, SRZ ;  /* 0x0000000000707805 */ /* 0x000fe4000001ff00 */
[----:B------:R-:W-:Y:S02]  /*57c0*/  CS2R R106, SRZ ;  /* 0x00000000006a7805 */ /* 0x000fe4000001ff00 */
[----:B------:R-:W-:Y:S02]  /*57d0*/  ISETP.NE.U32.AND P2, PT, R0, 0x1, PT ;  /* 0x000000010000780c */ /* 0x000fe40003f45070 */
[----:B------:R-:W-:Y:S02]  /*57e0*/  CS2R R104, SRZ ;  /* 0x0000000000687805 */ /* 0x000fe4000001ff00 */
[----:B------:R-:W-:Y:S02]  /*57f0*/  CS2R R98, SRZ ;  /* 0x0000000000627805 */ /* 0x000fe4000001ff00 */
[----:B------:R-:W-:Y:S02]  /*5800*/  CS2R R96, SRZ ;  /* 0x0000000000607805 */ /* 0x000fe4000001ff00 */
[----:B------:R-:W-:Y:S02]  /*5810*/  P2R R117, PR, RZ, 0x4 ;  /* 0x00000004ff757803 */ /* 0x000fe40000000000 */
[----:B------:R-:W-:Y:S02]  /*5820*/  CS2R R90, SRZ ;  /* 0x00000000005a7805 */ /* 0x000fe4000001ff00 */
[----:B------:R-:W-:Y:S02]  /*5830*/  ISETP.NE.U32.AND P2, PT, R161, 0x1, PT ;  /* 0x00000001a100780c */ /* 0x000fe40003f45070 */
[----:B------:R-:W-:Y:S01]  /*5840*/  CS2R R88, SRZ ;  /* 0x0000000000587805 */ /* 0x000fe2000001ff00 */
[----:B------:R3:W4:Y:S01]  /*5850*/  SYNCS.PHASECHK.TRANS64.TRYWAIT P0, [R108+URZ+0xe0], R3 ;  /* 0x0000e0036c0075a7 */ /* 0x00072200080011ff */
[----:B------:R-:W-:Y:S05]  /*5860*/  SEL R118, R118, 0x10, !P2 ;  /* 0x0000001076767807 */ /* 0x000fea0005000000 */
[----:B------:R-:W-:Y:S02]  /*5870*/  IMAD.IADD R181, R181, 0x1, R118 ;  /* 0x00000001b5b57824 */ /* 0x000fe400078e0276 */
[C---:B------:R-:W-:Y:S02]  /*5880*/  IMAD.IADD R178, R118.reuse, 0x1, R180 ;  /* 0x0000000176b27824 */ /* 0x040fe400078e02b4 */
[C---:B------:R-:W-:Y:S02]  /*5890*/  IMAD.IADD R176, R118.reuse, 0x1, R177 ;  /* 0x0000000176b07824 */ /* 0x040fe400078e02b1 */
[----:B------:R-:W-:Y:S01]  /*58a0*/  IMAD.IADD R174, R118, 0x1, R175 ;  /* 0x0000000176ae7824 */ /* 0x000fe200078e02af */
[----:B-1----:R-:W-:Y:S01]  /*58b0*/  @P4 SEL R111, RZ, 0x1, !P1 ;  /* 0x00000001ff6f4807 */ /* 0x002fe20004800000 */
[----:B---3--:R-:W-:Y:S06]  /*58c0*/  @!P4 BRA `(.L_x_91) ;  /* 0x000000000088c947 */ /* 0x008fec0003800000 */
[----:B------:R-:W-:Y:S01]  /*58d0*/  IMAD.MOV.U32 R147, RZ, RZ, RZ ;  /* 0x000000ffff937224 */ /* 0x000fe200078e00ff */
[----:B------:R-:W-:Y:S01]  /*58e0*/  ISETP.NE.AND P1, PT, R111, RZ, PT ;  /* 0x000000ff6f00720c */ /* 0x000fe20003f25270 */
[----:B------:R-:W-:Y:S01]  /*58f0*/  BSSY B0, `(.L_x_92) ;  /* 0x0000014000007945 */ /* 0x000fe20003800000 */
[----:B------:R-:W-:Y:S02]  /*5900*/  CS2R R90, SRZ ;  /* 0x00000000005a7805 */ /* 0x000fe4000001ff00 */
        /* <DEDUP_REMOVED lines=13> */
[----:B------:R-:W-:Y:S01]  /*59e0*/  CS2R R144, SRZ ;  /* 0x0000000000907805 */ /* 0x000fe2000001ff00 */
[----:B------:R-:W-:Y:S06]  /*59f0*/  @P1 BRA `(.L_x_93) ;  /* 0x00000000000c1947 */ /* 0x000fec0003800000 */
[----:B------:R-:W-:Y:S04]  /*5a00*/  SHF.L.U32 R5, R167, 0x1f, RZ ;  /* 0x0000001fa7057819 */ /* 0x000fe800000006ff */
[----:B------:R-:W1:Y:S02]  /*5a10*/  SYNCS.PHASECHK.TRANS64.TRYWAIT P1, [UR48+0x80], R5 ;  /* 0x00008005ff0075a7 */ /* 0x000e640008021130 */
[----:B-1----:R-:W-:Y:S05]  /*5a20*/  @!P1 BRA `(.L_x_94) ;  /* 0x0000004800249947 */ /* 0x002fea0003800000 */
.L_x_93:
[----:B------:R-:W-:Y:S05]  /*5a30*/  BSYNC B0 ;  /* 0x0000000000007941 */ /* 0x000fea0003800000 */
.L_x_92:
[----:B------:R-:W-:Y:S01]  /*5a40*/  ISETP.NE.AND P1, PT, R117, RZ, PT ;  /* 0x000000ff7500720c */ /* 0x000fe20003f25270 */
[----:B------:R-:W-:Y:S11]  /*5a50*/  HFMA2 R109, -RZ, RZ, 0, 5.9604644775390625e-08 ;  /* 0x00000001ff6d7431 */ /* 0x000ff600000001ff */
[----:B------:R-:W-:Y:S01]  /*5a60*/  @!UPT UIADD3 URZ, UPT, UPT, URZ, URZ, URZ ;  /* 0x000000fffffff290 */ /* 0x000fe2000fffe0ff */
[----:B------:R3:W1:Y:S04]  /*5a70*/  @P1 LDS.128 R88, [R182+UR48+0x400] ;  /* 0x00040030b6581984 */ /* 0x0006680008000c00 */
[----:B------:R3:W1:Y:S04]  /*5a80*/  @P1 LDS.128 R96, [R181+0x400] ;  /* 0x00040000b5601984 */ /* 0x0006680000000c00 */
[----:B------:R3:W1:Y:S04]  /*5a90*/  @P1 LDS.128 R104, [R180+0x400] ;  /* 0x00040000b4681984 */ /* 0x0006680000000c00 */
[----:B------:R3:W1:Y:S04]  /*5aa0*/  @P1 LDS.128 R112, [R178+0x400] ;  /* 0x00040000b2701984 */ /* 0x0006680000000c00 */
[----:B------:R3:W1:Y:S04]  /*5ab0*/  @P1 LDS.128 R120, [R177+0x400] ;  /* 0x00040000b1781984 */ /* 0x0006680000000c00 */
[----:B------:R3:W1:Y:S04]  /*5ac0*/  @P1 LDS.128 R128, [R176+0x400] ;  /* 0x00040000b0801984 */ /* 0x0006680000000c00 */
[----:B------:R3:W1:Y:S04]  /*5ad0*/  @P1 LDS.128 R136, [R175+0x400] ;  /* 0x00040000af881984 */ /* 0x0006680000000c00 */
[----:B------:R3:W1:Y:S02]  /*5ae0*/  @P1 LDS.128 R144, [R174+0x400] ;  /* 0x00040000ae901984 */ /* 0x0006640000000c00 */
.L_x_91:
[----:B------:R-:W-:Y:S05]  /*5af0*/  BSYNC B1 ;  /* 0x0000000000017941 */ /* 0x000fea0003800000 */
.L_x_90:
[----:B-1----:R-:W-:Y:S04]  /*5b00*/  SHF.R.U32.HI R5, RZ, 0x15, R78 ;  /* 0x00000015ff057819 */ /* 0x002fe8000001164e */
[----:B------:R-:W-:Y:S01]  /*5b10*/  LOP3.LUT P1, RZ, R5, 0x3, R162, 0x48, !PT ;  /* 0x0000000305ff7812 */ /* 0x000fe200078248a2 */
[----:B------:R-:W-:Y:S01]  /*5b20*/  @!UPT UIADD3 URZ, UPT, UPT, URZ, URZ, URZ ;  /* 0x000000fffffff290 */ /* 0x000fe2000fffe0ff */
[----:B----4-:R-:W-:Y:S11]  /*5b30*/  @P0 BRA `(.L_x_95) ;  /* 0x0000000000080947 */ /* 0x010ff60003800000 */
[----:B------:R-:W1:Y:S02]  /*5b40*/  SYNCS.PHASECHK.TRANS64.TRYWAIT P0, [R108+URZ+0xe0], R3 ;  /* 0x0000e0036c0075a7 */ /* 0x000e6400080011ff */
[----:B-1----:R-:W-:Y:S05]  /*5b50*/  @!P0 BRA `(.L_x_96) ;  /* 0x0000004400f08947 */ /* 0x002fea0003800000 */
.L_x_95:
[----:B------:R-:W-:Y:S05]  /*5b60*/  @!P1 BRA `(.L_x_97) ;  /* 0x0000000000409947 */ /* 0x000fea0003800000 */
[----:B------:R-:W4:Y:S01]  /*5b70*/  LDCU.64 UR8, c[0x4][0x70] ;  /* 0x01000e00ff0877ac */ /* 0x000f220008000a00 */
[----:B------:R-:W-:Y:S01]  /*5b80*/  MOV R15, 0x0 ;  /* 0x00000000000f7802 */ /* 0x000fe20000000f00 */
[----:B------:R-:W-:Y:S02]  /*5b90*/  HFMA2 R12, -RZ, RZ, 0, 5.9604644775390625e-08 ;  /* 0x00000001ff0c7431 */ /* 0x000fe400000001ff */
[----:B------:R-:W-:Y:S02]  /*5ba0*/  IMAD.MOV.U32 R8, RZ, RZ, 0x192 ;  /* 0x00000192ff087424 */ /* 0x000fe400078e00ff */
[----:B------:R-:W-:Y:S01]  /*5bb0*/  IMAD.MOV.U32 R13, RZ, RZ, RZ ;  /* 0x000000ffff0d7224 */ /* 0x000fe200078e00ff */
[----:B------:R-:W5:Y:S01]  /*5bc0*/  LDCU.64 UR6, c[0x4][0x78] ;  /* 0x01000f00ff0677ac */ /* 0x000f620008000a00 */
[----:B------:R-:W1:Y:S01]  /*5bd0*/  LDC.64 R14, c[0x4][R15] ;  /* 0x010000000f0e7b82 */ /* 0x000e620000000a00 */
[----:B------:R-:W2:Y:S01]  /*5be0*/  LDCU.64 UR4, c[0x4][0x10] ;  /* 0x01000200ff0477ac */ /* 0x000ea20008000a00 */
[----:B----4-:R-:W-:Y:S01]  /*5bf0*/  MOV R5, UR9 ;  /* 0x0000000900057c02 */ /* 0x010fe20008000f00 */
[----:B------:R-:W-:Y:S01]  /*5c00*/  IMAD.U32 R4, RZ, RZ, UR8 ;  /* 0x00000008ff047e24 */ /* 0x000fe2000f8e00ff */
[----:B-----5:R-:W-:Y:S01]  /*5c10*/  MOV R7, UR7 ;  /* 0x0000000700077c02 */ /* 0x020fe20008000f00 */
[----:B------:R-:W-:Y:S01]  /*5c20*/  IMAD.U32 R6, RZ, RZ, UR6 ;  /* 0x00000006ff067e24 */ /* 0x000fe2000f8e00ff */
[----:B--2---:R-:W-:Y:S01]  /*5c30*/  MOV R11, UR5 ;  /* 0x00000005000b7c02 */ /* 0x004fe20008000f00 */
[----:B------:R-:W-:Y:S02]  /*5c40*/  IMAD.U32 R10, RZ, RZ, UR4 ;  /* 0x00000004ff0a7e24 */ /* 0x000fe4000f8e00ff */
[----:B------:R-:W-:Y:S07]  /*5c50*/  LEPC R20, `(.L_x_97) ;  /* 0x000000001014794e */ /* 0x000fee0000000000 */
[----:B-1-3--:R-:W-:Y:S05]  /*5c60*/  CALL.ABS.NOINC R14 ;  /* 0x000000000e007343 */ /* 0x00afea0003c00000 */
.L_x_97:
[----:B------:R-:W-:Y:S01]  /*5c70*/  SHF.L.U32 R80, R88, 0x10, RZ ;  /* 0x0000001058507819 */ /* 0x000fe200000006ff */
[----:B------:R-:W-:Y:S05]  /*5c80*/  WARPSYNC.ALL ;  /* 0x0000000000007948 */ /* 0x000fea0003800000 */
[----:B------:R-:W-:Y:S01]  /*5c90*/  R2UR UR4, R78 ;  /* 0x000000004e0472ca */ /* 0x000fe200000e0000 */
[----:B------:R-:W-:Y:S01]  /*5ca0*/  BSSY.RECONVERGENT B0, `(.L_x_98) ;  /* 0x00000fc000007945 */ /* 0x000fe20003800200 */
[----:B------:R-:W-:Y:S02]  /*5cb0*/  LOP3.LUT R82, R88, 0xffff0000, RZ, 0xc0, !PT ;  /* 0xffff000058527812 */ /* 0x000fe400078ec0ff */
[----:B------:R-:W-:Y:S02]  /*5cc0*/  SHF.L.U32 R83, R89, 0x10, RZ ;  /* 0x0000001059537819 */ /* 0x000fe400000006ff */
[C---:B------:R-:W-:Y:S02]  /*5cd0*/  SHF.L.U32 R85, R107.reuse, 0x10, RZ ;  /* 0x000000106b557819 */ /* 0x040fe400000006ff */
[----:B------:R-:W-:Y:S02]  /*5ce0*/  LOP3.LUT R84, R107, 0xffff0000, RZ, 0xc0, !PT ;  /* 0xffff00006b547812 */ /* 0x000fe400078ec0ff */
[----:B------:R-:W-:Y:S03]  /*5cf0*/  ISETP.NE.AND P0, PT, R170, RZ, PT ;  /* 0x000000ffaa00720c */ /* 0x000fe60003f05270 */
[----:B------:R-:W2:Y:S02]  /*5d00*/  LDTM.x64 R4, tmem[UR4] ;  /* 0x00000004000479ee */ /* 0x000ea40008340000 */
[C---:B--2---:R-:W-:Y:S01]  /*5d10*/  FMUL R0, R76.reuse, R4 ;  /* 0x000000044c007220 */ /* 0x044fe20000400000 */
[C---:B-1----:R-:W-:Y:S01]  /*5d20*/  FMUL R3, R76.reuse, R5 ;  /* 0x000000054c037220 */ /* 0x042fe20000400000 */
[C---:B------:R-:W-:Y:S01]  /*5d30*/  FMUL R6, R76.reuse, R6 ;  /* 0x000000064c067220 */ /* 0x040fe20000400000 */
[----:B------:R-:W-:Y:S01]  /*5d40*/  FMUL R7, R76, R7 ;  /* 0x000000074c077220 */ /* 0x000fe20000400000 */
[----:B------:R-:W-:Y:S01]  /*5d50*/  FFMA R0, R81, R80, R0 ;  /* 0x0000005051007223 */ /* 0x000fe20000000000 */
[----:B------:R-:W-:Y:S01]  /*5d60*/  LOP3.LUT R80, R89, 0xffff0000, RZ, 0xc0, !PT ;  /* 0xffff000059507812 */ /* 0x000fe200078ec0ff */
[----:B------:R-:W-:Y:S01]  /*5d70*/  FFMA R3, R81, R82, R3 ;  /* 0x0000005251037223 */ /* 0x000fe20000000003 */
[----:B------:R-:W-:Y:S01]  /*5d80*/  LOP3.LUT R82, R91, 0xffff0000, RZ, 0xc0, !PT ;  /* 0xffff00005b527812 */ /* 0x000fe200078ec0ff */
[----:B------:R-:W-:Y:S01]  /*5d90*/  FFMA R6, R81, R83, R6 ;  /* 0x0000005351067223 */ /* 0x000fe20000000006 */
[----:B------:R-:W-:Y:S01]  /*5da0*/  SHF.L.U32 R83, R90, 0x10, RZ ;  /* 0x000000105a537819 */ /* 0x000fe200000006ff */
[----:B------:R-:W-:Y:S01]  /*5db0*/  FMUL R4, R76, R8 ;  /* 0x000000084c047220 */ /* 0x000fe20000400000 */
[----:B------:R-:W-:Y:S01]  /*5dc0*/  F2FP.BF16.F32.PACK_AB R92, R3, R0 ;  /* 0x00000000035c723e */ /* 0x000fe200000010ff */
[C---:B------:R-:W-:Y:S01]  /*5dd0*/  FFMA R7, R81.reuse, R80, R7 ;  /* 0x0000005051077223 */ /* 0x040fe20000000007 */
[----:B------:R-:W-:Y:S01]  /*5de0*/  LOP3.LUT R80, R90, 0xffff0000, RZ, 0xc0, !PT ;  /* 0xffff00005a507812 */ /* 0x000fe200078ec0ff */
[----:B------:R-:W-:Y:S01]  /*5df0*/  FFMA R4, R81, R83, R4 ;  /* 0x0000005351047223 */ /* 0x000fe20000000004 */
[----:B------:R-:W-:Y:S01]  /*5e00*/  SHF.L.U32 R83, R91, 0x10, RZ ;  /* 0x000000105b537819 */ /* 0x000fe200000006ff */
[C---:B------:R-:W-:Y:S01]  /*5e10*/  FMUL R5, R76.reuse, R9 ;  /* 0x000000094c057220 */ /* 0x040fe20000400000 */
[----:B------:R-:W-:Y:S01]  /*5e20*/  F2FP.BF16.F32.PACK_AB R93, R7, R6 ;  /* 0x00000006075d723e */ /* 0x000fe200000010ff */
[C---:B------:R-:W-:Y:S01]  /*5e30*/  FMUL R10, R76.reuse, R10 ;  /* 0x0000000a4c0a7220 */ /* 0x040fe20000400000 */
[----:B------:R-:W-:Y:S01]  /*5e40*/  FMUL R11, R76, R11 ;  /* 0x0000000b4c0b7220 */ /* 0x000fe20000400000 */
[C---:B------:R-:W-:Y:S01]  /*5e50*/  FFMA R5, R81.reuse, R80, R5 ;  /* 0x0000005051057223 */ /* 0x040fe20000000005 */
[----:B------:R-:W-:Y:S01]  /*5e60*/  SHF.L.U32 R80, R96, 0x10, RZ ;  /* 0x0000001060507819 */ /* 0x000fe200000006ff */
[----:B------:R-:W-:Y:S01]  /*5e70*/  FFMA R10, R81, R83, R10 ;  /* 0x00000053510a7223 */ /* 0x000fe2000000000a */
[----:B------:R-:W-:Y:S01]  /*5e80*/  SHF.L.U32 R83, R98, 0x10, RZ ;  /* 0x0000001062537819 */ /* 0x000fe200000006ff */
[----:B------:R-:W-:Y:S01]  /*5e90*/  FMUL R8, R76, R12 ;  /* 0x0000000c4c087220 */ /* 0x000fe20000400000 */
[----:B------:R-:W-:Y:S01]  /*5ea0*/  F2FP.BF16.F32.PACK_AB R94, R5, R4 ;  /* 0x00000004055e723e */ /* 0x000fe200000010ff */
[C---:B------:R-:W-:Y:S01]  /*5eb0*/  FFMA R11, R81.reuse, R82, R11 ;  /* 0x00000052510b7223 */ /* 0x040fe2000000000b */
[----:B------:R-:W-:Y:S01]  /*5ec0*/  LOP3.LUT R82, R96, 0xffff0000, RZ, 0xc0, !PT ;  /* 0xffff000060527812 */ /* 0x000fe200078ec0ff */
[C---:B------:R-:W-:Y:S01]  /*5ed0*/  FMUL R9, R76.reuse, R13 ;  /* 0x0000000d4c097220 */ /* 0x040fe20000400000 */
[----:B------:R-:W-:Y:S01]  /*5ee0*/  FFMA R8, R81, R80, R8 ;  /* 0x0000005051087223 */ /* 0x000fe20000000008 */
[----:B------:R-:W-:Y:S01]  /*5ef0*/  SHF.L.U32 R80, R97, 0x10, RZ ;  /* 0x0000001061507819 */ /* 0x000fe200000006ff */
[C---:B------:R-:W-:Y:S01]  /*5f00*/  FMUL R14, R76.reuse, R14 ;  /* 0x0000000e4c0e7220 */ /* 0x040fe20000400000 */
[----:B------:R-:W-:Y:S01]  /*5f10*/  F2FP.BF16.F32.PACK_AB R95, R11, R10 ;  /* 0x0000000a0b5f723e */ /* 0x000fe200000010ff */
[----:B------:R-:W-:Y:S01]  /*5f20*/  FFMA R9, R81, R82, R9 ;  /* 0x0000005251097223 */ /* 0x000fe20000000009 */
[----:B------:R-:W-:Y:S01]  /*5f30*/  LOP3.LUT R82, R97, 0xffff0000, RZ, 0xc0, !PT ;  /* 0xffff000061527812 */ /* 0x000fe200078ec0ff */
[----:B------:R-:W-:Y:S01]  /*5f40*/  FMUL R15, R76, R15 ;  /* 0x0000000f4c0f7220 */ /* 0x000fe20000400000 */
[----:B------:R-:W-:Y:S01]  /*5f50*/  FFMA R14, R81, R80, R14 ;  /* 0x00000050510e7223 */ /* 0x000fe2000000000e */
[----:B------:R-:W-:Y:S01]  /*5f60*/  LOP3.LUT R80, R98, 0xffff0000, RZ, 0xc0, !PT ;  /* 0xffff000062507812 */ /* 0x000fe200078ec0ff */
[C---:B------:R-:W-:Y:S01]  /*5f70*/  FMUL R12, R76.reuse, R16 ;  /* 0x000000104c0c7220 */ /* 0x040fe20000400000 */
[----:B------:R-:W-:Y:S01]  /*5f80*/  F2FP.BF16.F32.PACK_AB R100, R9, R8 ;  /* 0x000000080964723e */ /* 0x000fe200000010ff */
[----:B------:R-:W-:Y:S01]  /*5f90*/  FMUL R13, R76, R17 ;  /* 0x000000114c0d7220 */ /* 0x000fe20000400000 */
[----:B------:R-:W-:Y:S01]  /*5fa0*/  FFMA R15, R81, R82, R15 ;  /* 0x00000052510f7223 */ /* 0x000fe2000000000f */
[----:B------:R-:W-:Y:S01]  /*5fb0*/  LOP3.LUT R82, R99, 0xffff0000, RZ, 0xc0, !PT ;  /* 0xffff000063527812 */ /* 0x000fe200078ec0ff */
[----:B------:R-:W-:Y:S01]  /*5fc0*/  FFMA R12, R81, R83, R12 ;  /* 0x00000053510c7223 */ /* 0x000fe2000000000c */
[----:B------:R-:W-:Y:S01]  /*5fd0*/  SHF.L.U32 R83, R99, 0x10, RZ ;  /* 0x0000001063537819 */ /* 0x000fe200000006ff */
[----:B------:R-:W-:Y:S01]  /*5fe0*/  FFMA R13, R81, R80, R13 ;  /* 0x00000050510d7223 */ /* 0x000fe2000000000d */
[----:B------:R-:W-:Y:S01]  /*5ff0*/  SHF.L.U32 R80, R104, 0x10, RZ ;  /* 0x0000001068507819 */ /* 0x000fe200000006ff */
[C---:B------:R-:W-:Y:S01]  /*6000*/  FMUL R18, R76.reuse, R18 ;  /* 0x000000124c127220 */ /* 0x040fe20000400000 */
[----:B------:R-:W-:Y:S01]  /*6010*/  F2FP.BF16.F32.PACK_AB R101, R15, R14 ;  /* 0x0000000e0f65723e */ /* 0x000fe200000010ff */
[C---:B------:R-:W-:Y:S01]  /*6020*/  FMUL R19, R76.reuse, R19 ;  /* 0x000000134c137220 */ /* 0x040fe20000400000 */
[----:B------:R-:W-:Y:S01]  /*6030*/  F2FP.BF16.F32.PACK_AB R102, R13, R12 ;  /* 0x0000000c0d66723e */ /* 0x000fe200000010ff */
[----:B------:R-:W-:Y:S01]  /*6040*/  FMUL R16, R76, R20 ;  /* 0x000000144c107220 */ /* 0x000fe20000400000 */
[C---:B------:R-:W-:Y:S01]  /*6050*/  FFMA R18, R81.reuse, R83, R18 ;  /* 0x0000005351127223 */ /* 0x040fe20000000012 */
[----:B------:R-:W-:Y:S01]  /*6060*/  SHF.L.U32 R83, R106, 0x10, RZ ;  /* 0x000000106a537819 */ /* 0x000fe200000006ff */
        /* <DEDUP_REMOVED lines=9> */
[----:B------:R-:W-:Y:S01]  /*6100*/  LOP3.LUT R82, R106, 0xffff0000, RZ, 0xc0, !PT ;  /* 0xffff00006a527812 */ /* 0x000fe200078ec0ff */
[----:B------:R-:W-:Y:S01]  /*6110*/  FFMA R22, R81, R80, R22 ;  /* 0x0000005051167223 */ /* 0x000fe20000000016 */
[----:B------:R-:W-:Y:S01]  /*6120*/  LOP3.LUT R80, R105, 0xffff0000, RZ, 0xc0, !PT ;  /* 0xffff000069507812 */ /* 0x000fe200078ec0ff */
[C---:B------:R-:W-:Y:S01]  /*6130*/  FMUL R20, R76.reuse, R24 ;  /* 0x000000184c147220 */ /* 0x040fe20000400000 */
[----:B------:R-:W-:Y:S01]  /*6140*/  F2FP.BF16.F32.PACK_AB R124, R17, R16 ;  /* 0x00000010117c723e */ /* 0x000fe200000010ff */
[C---:B------:R-:W-:Y:S01]  /*6150*/  FMUL R21, R76.reuse, R25 ;  /* 0x000000194c157220 */ /* 0x040fe20000400000 */
[----:B------:R-:W-:Y:S01]  /*6160*/  FMUL R26, R76, R26 ;  /* 0x0000001a4c1a7220 */ /* 0x000fe20000400000 */
[C---:B------:R-:W-:Y:S01]  /*6170*/  FFMA R23, R81.reuse, R80, R23 ;  /* 0x0000005051177223 */ /* 0x040fe20000000017 */
[----:B------:R-:W-:Y:S01]  /*6180*/  SHF.L.U32 R80, R112, 0x10, RZ ;  /* 0x0000001070507819 */ /* 0x000fe200000006ff */
[C---:B------:R-:W-:Y:S01]  /*6190*/  FMUL R27, R76.reuse, R27 ;  /* 0x0000001b4c1b7220 */ /* 0x040fe20000400000 */
        /* <DEDUP_REMOVED lines=8> */
[----:B------:R-:W-:Y:S01]  /*6220*/  FFMA R27, R81, R84, R27 ;  /* 0x00000054511b7223 */ /* 0x000fe2000000001b */
[----:B------:R-:W-:Y:S01]  /*6230*/  F2FP.BF16.F32.PACK_AB R126, R21, R20 ;  /* 0x00000014157e723e */ /* 0x000fe200000010ff */
[----:B------:R-:W-:Y:S01]  /*6240*/  FFMA R24, R81, R80, R24 ;  /* 0x0000005051187223 */ /* 0x000fe20000000018 */
[----:B------:R-:W-:Y:S01]  /*6250*/  LOP3.LUT R80, R113, 0xffff0000, RZ, 0xc0, !PT ;  /* 0xffff000071507812 */ /* 0x000fe200078ec0ff */
[C---:B------:R-:W-:Y:S01]  /*6260*/  FMUL R25, R76.reuse, R29 ;  /* 0x0000001d4c197220 */ /* 0x040fe20000400000 */
[----:B------:R-:W-:Y:S01]  /*6270*/  F2FP.BF16.F32.PACK_AB R127, R27, R26 ;  /* 0x0000001a1b7f723e */ /* 0x000fe200000010ff */
[C---:B------:R-:W-:Y:S01]  /*6280*/  FMUL R30, R76.reuse, R30 ;  /* 0x0000001e4c1e7220 */ /* 0x040fe20000400000 */
[----:B------:R-:W-:Y:S01]  /*6290*/  LOP3.LUT R84, R147, 0xffff0000, RZ, 0xc0, !PT ;  /* 0xffff000093547812 */ /* 0x000fe200078ec0ff */
[----:B------:R-:W-:Y:S01]  /*62a0*/  FMUL R31, R76, R31 ;  /* 0x0000001f4c1f7220 */ /* 0x000fe20000400000 */
[----:B------:R-:W-:Y:S01]  /*62b0*/  FFMA R25, R81, R82, R25 ;  /* 0x0000005251197223 */ /* 0x000fe20000000019 */
[----:B------:R-:W-:Y:S01]  /*62c0*/  LOP3.LUT R82, R115, 0xffff0000, RZ, 0xc0, !PT ;  /* 0xffff000073527812 */ /* 0x000fe200078ec0ff */
[C---:B------:R-:W-:Y:S01]  /*62d0*/  FFMA R30, R81.reuse, R83, R30 ;  /* 0x00000053511e7223 */ /* 0x040fe2000000001e */
[C---:B------:R-:W-:Y:S01]  /*62e0*/  SHF.L.U32 R83, R114.reuse, 0x10, RZ ;  /* 0x0000001072537819 */ /* 0x040fe200000006ff */
[C---:B------:R-:W-:Y:S01]  /*62f0*/  FFMA R31, R81.reuse, R80, R31 ;  /* 0x00000050511f7223 */ /* 0x040fe2000000001f */
[----:B------:R-:W-:Y:S01]  /*6300*/  LOP3.LUT R80, R114, 0xffff0000, RZ, 0xc0, !PT ;  /* 0xffff000072507812 */ /* 0x000fe200078ec0ff */
[C---:B------:R-:W-:Y:S01]  /*6310*/  FMUL R28, R76.reuse, R32 ;  /* 0x000000204c1c7220 */ /* 0x040fe20000400000 */
[C---:B------:R-:W-:Y:S01]  /*6320*/  FMUL R29, R76.reuse, R33 ;  /* 0x000000214c1d7220 */ /* 0x040fe20000400000 */
[C---:B------:R-:W-:Y:S01]  /*6330*/  FMUL R34, R76.reuse, R34 ;  /* 0x000000224c227220 */ /* 0x040fe20000400000 */
[----:B------:R-:W-:Y:S01]  /*6340*/  FMUL R35, R76, R35 ;  /* 0x000000234c237220 */ /* 0x000fe20000400000 */
[----:B------:R-:W-:Y:S01]  /*6350*/  FFMA R28, R81, R83, R28 ;  /* 0x00000053511c7223 */ /* 0x000fe2000000001c */
[----:B------:R-:W-:Y:S01]  /*6360*/  SHF.L.U32 R83, R121, 0x10, RZ ;  /* 0x0000001079537819 */ /* 0x000fe200000006ff */
[C---:B------:R-:W-:Y:S01]  /*6370*/  FFMA R29, R81.reuse, R80, R29 ;  /* 0x00000050511d7223 */ /* 0x040fe2000000001d */
[C---:B------:R-:W-:Y:S01]  /*6380*/  SHF.L.U32 R80, R120.reuse, 0x10, RZ ;  /* 0x0000001078507819 */ /* 0x040fe200000006ff */
[----:B------:R-:W-:Y:S01]  /*6390*/  FFMA R34, R81, R85, R34 ;  /* 0x0000005551227223 */ /* 0x000fe20000000022 */
[----:B------:R-:W-:Y:S01]  /*63a0*/  SHF.L.U32 R85, R123, 0x10, RZ ;  /* 0x000000107b557819 */ /* 0x000fe200000006ff */
[C---:B------:R-:W-:Y:S01]  /*63b0*/  FFMA R35, R81.reuse, R82, R35 ;  /* 0x0000005251237223 */ /* 0x040fe20000000023 */
[----:B------:R-:W-:Y:S01]  /*63c0*/  LOP3.LUT R82, R120, 0xffff0000, RZ, 0xc0, !PT ;  /* 0xffff000078527812 */ /* 0x000fe200078ec0ff */
[C---:B------:R-:W-:Y:S01]  /*63d0*/  FMUL R32, R76.reuse, R36 ;  /* 0x000000244c207220 */ /* 0x040fe20000400000 */
[C---:B------:R-:W-:Y:S01]  /*63e0*/  FMUL R33, R76.reuse, R37 ;  /* 0x000000254c217220 */ /* 0x040fe20000400000 */
[----:B------:R-:W-:Y:S01]  /*63f0*/  FMUL R38, R76, R38 ;  /* 0x000000264c267220 */ /* 0x000fe20000400000 */
[----:B------:R1:W-:Y:S01]  /*6400*/  STS.128 [R182+UR48+0x400], R92 ;  /* 0x0004005cb6007988 */ /* 0x0003e20008000c30 */
[----:B------:R-:W-:Y:S01]  /*6410*/  FFMA R32, R81, R80, R32 ;  /* 0x0000005051207223 */ /* 0x000fe20000000020 */
[----:B------:R-:W-:Y:S01]  /*6420*/  LOP3.LUT R80, R121, 0xffff0000, RZ, 0xc0, !PT ;  /* 0xffff000079507812 */ /* 0x000fe200078ec0ff */
[C---:B------:R-:W-:Y:S01]  /*6430*/  FFMA R33, R81.reuse, R82, R33 ;  /* 0x0000005251217223 */ /* 0x040fe20000000021 */
[----:B------:R-:W-:Y:S01]  /*6440*/  LOP3.LUT R82, R122, 0xffff0000, RZ, 0xc0, !PT ;  /* 0xffff00007a527812 */ /* 0x000fe200078ec0ff */
[----:B------:R-:W-:Y:S01]  /*6450*/  FMUL R39, R76, R39 ;  /* 0x000000274c277220 */ /* 0x000fe20000400000 */
[C---:B------:R-:W-:Y:S01]  /*6460*/  FFMA R38, R81.reuse, R83, R38 ;  /* 0x0000005351267223 */ /* 0x040fe20000000026 */
[----:B------:R-:W-:Y:S01]  /*6470*/  SHF.L.U32 R83, R122, 0x10, RZ ;  /* 0x000000107a537819 */ /* 0x000fe200000006ff */
[C---:B------:R-:W-:Y:S01]  /*6480*/  FMUL R36, R76.reuse, R40 ;  /* 0x000000284c247220 */ /* 0x040fe20000400000 */
[----:B------:R-:W-:Y:S01]  /*6490*/  FFMA R39, R81, R80, R39 ;  /* 0x0000005051277223 */ /* 0x000fe20000000027 */
[----:B------:R-:W-:Y:S01]  /*64a0*/  LOP3.LUT R80, R123, 0xffff0000, RZ, 0xc0, !PT ;  /* 0xffff00007b507812 */ /* 0x000fe200078ec0ff */
[C---:B------:R-:W-:Y:S01]  /*64b0*/  FMUL R37, R76.reuse, R41 ;  /* 0x000000294c257220 */ /* 0x040fe20000400000 */
[C---:B------:R-:W-:Y:S01]  /*64c0*/  FMUL R42, R76.reuse, R42 ;  /* 0x0000002a4c2a7220 */ /* 0x040fe20000400000 */
[----:B------:R-:W-:Y:S01]  /*64d0*/  FMUL R43, R76, R43 ;  /* 0x0000002b4c2b7220 */ /* 0x000fe20000400000 */
[C---:B------:R-:W-:Y:S01]  /*64e0*/  FFMA R36, R81.reuse, R83, R36 ;  /* 0x0000005351247223 */ /* 0x040fe20000000024 */
[C---:B------:R-:W-:Y:S01]  /*64f0*/  SHF.L.U32 R83, R128.reuse, 0x10, RZ ;  /* 0x0000001080537819 */ /* 0x040fe200000006ff */
[----:B------:R2:W-:Y:S01]  /*6500*/  STS.128 [R181+0x400], R100 ;  /* 0x00040064b5007388 */ /* 0x0005e20000000c00 */
[----:B------:R-:W-:Y:S01]  /*6510*/  FFMA R37, R81, R82, R37 ;  /* 0x0000005251257223 */ /* 0x000fe20000000025 */
[----:B------:R-:W-:Y:S01]  /*6520*/  LOP3.LUT R82, R129, 0xffff0000, RZ, 0xc0, !PT ;  /* 0xffff000081527812 */ /* 0x000fe200078ec0ff */
[----:B------:R-:W-:Y:S01]  /*6530*/  FFMA R42, R81, R85, R42 ;  /* 0x00000055512a7223 */ /* 0x000fe2000000002a */
[----:B------:R-:W-:Y:S01]  /*6540*/  SHF.L.U32 R85, R129, 0x10, RZ ;  /* 0x0000001081557819 */ /* 0x000fe200000006ff */
        /* <DEDUP_REMOVED lines=8> */
[----:B------:R4:W-:Y:S01]  /*65d0*/  STS.128 [R180+0x400], R124 ;  /* 0x0004007cb4007388 */ /* 0x0009e20000000c00 */
[C---:B------:R-:W-:Y:S01]  /*65e0*/  FFMA R41, R81.reuse, R80, R41 ;  /* 0x0000005051297223 */ /* 0x040fe20000000029 */
[C---:B------:R-:W-:Y:S01]  /*65f0*/  SHF.L.U32 R80, R130.reuse, 0x10, RZ ;  /* 0x0000001082507819 */ /* 0x040fe200000006ff */
[----:B------:R-:W-:Y:S01]  /*6600*/  FFMA R46, R81, R85, R46 ;  /* 0x00000055512e7223 */ /* 0x000fe2000000002e */
[----:B------:R-:W-:Y:S01]  /*6610*/  SHF.L.U32 R85, R137, 0x10, RZ ;  /* 0x0000001089557819 */ /* 0x000fe200000006ff */
[----:B------:R-:W-:Y:S01]  /*6620*/  FFMA R47, R81, R82, R47 ;  /* 0x00000052512f7223 */ /* 0x000fe2000000002f */
[----:B------:R-:W-:Y:S01]  /*6630*/  LOP3.LUT R82, R130, 0xffff0000, RZ, 0xc0, !PT ;  /* 0xffff000082527812 */ /* 0x000fe200078ec0ff */
[C---:B------:R-:W-:Y:S01]  /*6640*/  FMUL R44, R76.reuse, R48 ;  /* 0x000000304c2c7220 */ /* 0x040fe20000400000 */
[----:B-1----:R-:W-:Y:S01]  /*6650*/  F2FP.BF16.F32.PACK_AB R92, R25, R24 ;  /* 0x00000018195c723e */ /* 0x002fe200000010ff */
[C---:B------:R-:W-:Y:S01]  /*6660*/  FMUL R45, R76.reuse, R49 ;  /* 0x000000314c2d7220 */ /* 0x040fe20000400000 */
[----:B------:R-:W-:Y:S01]  /*6670*/  F2FP.BF16.F32.PACK_AB R93, R31, R30 ;  /* 0x0000001e1f5d723e */ /* 0x000fe200000010ff */
[----:B------:R-:W-:Y:S01]  /*6680*/  FMUL R50, R76, R50 ;  /* 0x000000324c327220 */ /* 0x000fe20000400000 */
[----:B------:R-:W-:Y:S01]  /*6690*/  F2FP.BF16.F32.PACK_AB R94, R29, R28 ;  /* 0x0000001c1d5e723e */ /* 0x000fe200000010ff */
[----:B------:R-:W-:Y:S01]  /*66a0*/  FFMA R44, R81, R80, R44 ;  /* 0x00000050512c7223 */ /* 0x000fe2000000002c */
[----:B------:R-:W-:Y:S01]  /*66b0*/  LOP3.LUT R80, R131, 0xffff0000, RZ, 0xc0, !PT ;  /* 0xffff000083507812 */ /* 0x000fe200078ec0ff */
[----:B------:R-:W-:Y:S01]  /*66c0*/  FFMA R45, R81, R82, R45 ;  /* 0x00000052512d7223 */ /* 0x000fe2000000002d */
[----:B------:R-:W-:Y:S01]  /*66d0*/  LOP3.LUT R82, R136, 0xffff0000, RZ, 0xc0, !PT ;  /* 0xffff000088527812 */ /* 0x000fe200078ec0ff */
[----:B------:R-:W-:Y:S01]  /*66e0*/  FMUL R51, R76, R51 ;  /* 0x000000334c337220 */ /* 0x000fe20000400000 */
[----:B------:R-:W-:Y:S01]  /*66f0*/  F2FP.BF16.F32.PACK_AB R95, R35, R34 ;  /* 0x00000022235f723e */ /* 0x000fe200000010ff */
[----:B------:R-:W-:Y:S01]  /*6700*/  FFMA R50, R81, R83, R50 ;  /* 0x0000005351327223 */ /* 0x000fe20000000032 */
[----:B------:R-:W-:Y:S01]  /*6710*/  SHF.L.U32 R83, R136, 0x10, RZ ;  /* 0x0000001088537819 */ /* 0x000fe200000006ff */
[C---:B------:R-:W-:Y:S01]  /*6720*/  FMUL R48, R76.reuse, R52 ;  /* 0x000000344c307220 */ /* 0x040fe20000400000 */
[----:B--2---:R-:W-:Y:S01]  /*6730*/  F2FP.BF16.F32.PACK_AB R100, R33, R32 ;  /* 0x000000202164723e */ /* 0x004fe200000010ff */
[----:B------:R-:W-:Y:S01]  /*6740*/  FFMA R51, R81, R80, R51 ;  /* 0x0000005051337223 */ /* 0x000fe20000000033 */
[----:B------:R-:W-:Y:S01]  /*6750*/  LOP3.LUT R80, R137, 0xffff0000, RZ, 0xc0, !PT ;  /* 0xffff000089507812 */ /* 0x000fe200078ec0ff */
[----:B------:R1:W-:Y:S01]  /*6760*/  STS.128 [R178+0x400], R92 ;  /* 0x0004005cb2007388 */ /* 0x0003e20000000c00 */
[----:B------:R-:W-:Y:S01]  /*6770*/  F2FP.BF16.F32.PACK_AB R101, R39, R38 ;  /* 0x000000262765723e */ /* 0x000fe200000010ff */
[C---:B------:R-:W-:Y:S01]  /*6780*/  FMUL R49, R76.reuse, R53 ;  /* 0x000000354c317220 */ /* 0x040fe20000400000 */
[----:B------:R-:W-:Y:S01]  /*6790*/  F2FP.BF16.F32.PACK_AB R102, R37, R36 ;  /* 0x000000242566723e */ /* 0x000fe200000010ff */
[C---:B------:R-:W-:Y:S01]  /*67a0*/  FMUL R54, R76.reuse, R54 ;  /* 0x000000364c367220 */ /* 0x040fe20000400000 */
[----:B------:R-:W-:Y:S01]  /*67b0*/  F2FP.BF16.F32.PACK_AB R103, R43, R42 ;  /* 0x0000002a2b67723e */ /* 0x000fe200000010ff */
[----:B------:R-:W-:Y:S01]  /*67c0*/  FMUL R55, R76, R55 ;  /* 0x000000374c377220 */ /* 0x000fe20000400000 */
[----:B----4-:R-:W-:Y:S01]  /*67d0*/  F2FP.BF16.F32.PACK_AB R124, R41, R40 ;  /* 0x00000028297c723e */ /* 0x010fe200000010ff */
[C---:B------:R-:W-:Y:S01]  /*67e0*/  FFMA R48, R81.reuse, R83, R48 ;  /* 0x0000005351307223 */ /* 0x040fe20000000030 */
[C---:B------:R-:W-:Y:S01]  /*67f0*/  FFMA R49, R81.reuse, R82, R49 ;  /* 0x0000005251317223 */ /* 0x040fe20000000031 */
[----:B------:R1:W-:Y:S01]  /*6800*/  STS.128 [R177+0x400], R100 ;  /* 0x00040064b1007388 */ /* 0x0003e20000000c00 */
[C---:B------:R-:W-:Y:S01]  /*6810*/  SHF.L.U32 R83, R138.reuse, 0x10, RZ ;  /* 0x000000108a537819 */ /* 0x040fe200000006ff */
[----:B------:R-:W-:Y:S01]  /*6820*/  FFMA R54, R81, R85, R54 ;  /* 0x0000005551367223 */ /* 0x000fe20000000036 */
[----:B------:R-:W-:Y:S01]  /*6830*/  SHF.L.U32 R85, R139, 0x10, RZ ;  /* 0x000000108b557819 */ /* 0x000fe200000006ff */
[----:B------:R-:W-:Y:S01]  /*6840*/  FFMA R55, R81, R80, R55 ;  /* 0x0000005051377223 */ /* 0x000fe20000000037 */
[----:B------:R-:W-:Y:S01]  /*6850*/  LOP3.LUT R80, R138, 0xffff0000, RZ, 0xc0, !PT ;  /* 0xffff00008a507812 */ /* 0x000fe200078ec0ff */
[C---:B------:R-:W-:Y:S01]  /*6860*/  FMUL R52, R76.reuse, R56 ;  /* 0x000000384c347220 */ /* 0x040fe20000400000 */
[----:B------:R-:W-:Y:S01]  /*6870*/  LOP3.LUT R82, R139, 0xffff0000, RZ, 0xc0, !PT ;  /* 0xffff00008b527812 */ /* 0x000fe200078ec0ff */
[C---:B------:R-:W-:Y:S01]  /*6880*/  FMUL R53, R76.reuse, R57 ;  /* 0x000000394c357220 */ /* 0x040fe20000400000 */
[C---:B------:R-:W-:Y:S01]  /*6890*/  FMUL R58, R76.reuse, R58 ;  /* 0x0000003a4c3a7220 */ /* 0x040fe20000400000 */
[----:B------:R-:W-:Y:S01]  /*68a0*/  FMUL R59, R76, R59 ;  /* 0x0000003b4c3b7220 */ /* 0x000fe20000400000 */
[C---:B------:R-:W-:Y:S01]  /*68b0*/  FFMA R52, R81.reuse, R83, R52 ;  /* 0x0000005351347223 */ /* 0x040fe20000000034 */
[C---:B------:R-:W-:Y:S01]  /*68c0*/  FFMA R53, R81.reuse, R80, R53 ;  /* 0x0000005051357223 */ /* 0x040fe20000000035 */
[C---:B------:R-:W-:Y:S01]  /*68d0*/  FFMA R58, R81.reuse, R85, R58 ;  /* 0x00000055513a7223 */ /* 0x040fe2000000003a */
[----:B------:R-:W-:Y:S01]  /*68e0*/  FFMA R59, R81, R82, R59 ;  /* 0x00000052513b7223 */ /* 0x000fe2000000003b */
[----:B------:R-:W-:Y:S01]  /*68f0*/  SHF.L.U32 R80, R144, 0x10, RZ ;  /* 0x0000001090507819 */ /* 0x000fe200000006ff */
[----:B------:R-:W-:Y:S01]  /*6900*/  FMUL R56, R76, R60 ;  /* 0x0000003c4c387220 */ /* 0x000fe20000400000 */
[----:B------:R-:W-:Y:S01]  /*6910*/  LOP3.LUT R82, R144, 0xffff0000, RZ, 0xc0, !PT ;  /* 0xffff000090527812 */ /* 0x000fe200078ec0ff */
[C---:B------:R-:W-:Y:S01]  /*6920*/  FMUL R57, R76.reuse, R61 ;  /* 0x0000003d4c397220 */ /* 0x040fe20000400000 */
[----:B------:R-:W-:Y:S01]  /*6930*/  SHF.L.U32 R83, R145, 0x10, RZ ;  /* 0x0000001091537819 */ /* 0x000fe200000006ff */
[C---:B------:R-:W-:Y:S01]  /*6940*/  FMUL R62, R76.reuse, R62 ;  /* 0x0000003e4c3e7220 */ /* 0x040fe20000400000 */
[----:B------:R-:W-:Y:S01]  /*6950*/  F2FP.BF16.F32.PACK_AB R125, R47, R46 ;  /* 0x0000002e2f7d723e */ /* 0x000fe200000010ff */
[----:B------:R-:W-:Y:S01]  /*6960*/  FFMA R56, R81, R80, R56 ;  /* 0x0000005051387223 */ /* 0x000fe20000000038 */
[----:B------:R-:W-:Y:S01]  /*6970*/  F2FP.BF16.F32.PACK_AB R126, R45, R44 ;  /* 0x0000002c2d7e723e */ /* 0x000fe200000010ff */
[----:B------:R-:W-:Y:S01]  /*6980*/  FFMA R57, R81, R82, R57 ;  /* 0x0000005251397223 */ /* 0x000fe20000000039 */
[----:B------:R-:W-:Y:S01]  /*6990*/  F2FP.BF16.F32.PACK_AB R127, R51, R50 ;  /* 0x00000032337f723e */ /* 0x000fe200000010ff */
[----:B------:R-:W-:Y:S01]  /*69a0*/  FFMA R62, R81, R83, R62 ;  /* 0x00000053513e7223 */ /* 0x000fe2000000003e */
[----:B------:R-:W-:Y:S01]  /*69b0*/  LOP3.LUT R80, R145, 0xffff0000, RZ, 0xc0, !PT ;  /* 0xffff000091507812 */ /* 0x000fe200078ec0ff */
[----:B------:R-:W-:Y:S01]  /*69c0*/  FMUL R63, R76, R63 ;  /* 0x0000003f4c3f7220 */ /* 0x000fe20000400000 */
[----:B------:R-:W-:Y:S01]  /*69d0*/  SHF.L.U32 R83, R146, 0x10, RZ ;  /* 0x0000001092537819 */ /* 0x000fe200000006ff */
[----:B------:R1:W-:Y:S01]  /*69e0*/  STS.128 [R176+0x400], R124 ;  /* 0x0004007cb0007388 */ /* 0x0003e20000000c00 */
[----:B------:R-:W-:Y:S01]  /*69f0*/  FMUL R60, R76, R64 ;  /* 0x000000404c3c7220 */ /* 0x000fe20000400000 */
[----:B------:R-:W-:Y:S01]  /*6a00*/  LOP3.LUT R82, R146, 0xffff0000, RZ, 0xc0, !PT ;  /* 0xffff000092527812 */ /* 0x000fe200078ec0ff */
[C---:B------:R-:W-:Y:S01]  /*6a10*/  FMUL R61, R76.reuse, R65 ;  /* 0x000000414c3d7220 */ /* 0x040fe20000400000 */
[----:B------:R-:W-:Y:S01]  /*6a20*/  SHF.L.U32 R85, R147, 0x10, RZ ;  /* 0x0000001093557819 */ /* 0x000fe200000006ff */
[C---:B------:R-:W-:Y:S01]  /*6a30*/  FMUL R66, R76.reuse, R66 ;  /* 0x000000424c427220 */ /* 0x040fe20000400000 */
[----:B------:R-:W-:Y:S01]  /*6a40*/  FFMA R63, R81, R80, R63 ;  /* 0x00000050513f7223 */ /* 0x000fe2000000003f */
[----:B------:R-:W-:Y:S01]  /*6a50*/  FMUL R67, R76, R67 ;  /* 0x000000434c437220 */ /* 0x000fe20000400000 */
[----:B------:R-:W-:Y:S01]  /*6a60*/  F2FP.BF16.F32.PACK_AB R132, R49, R48 ;  /* 0x000000303184723e */ /* 0x000fe200000010ff */
[----:B------:R-:W-:Y:S01]  /*6a70*/  FFMA R60, R81, R83, R60 ;  /* 0x00000053513c7223 */ /* 0x000fe2000000003c */
[----:B------:R-:W-:Y:S01]  /*6a80*/  F2FP.BF16.F32.PACK_AB R133, R55, R54 ;  /* 0x000000363785723e */ /* 0x000fe200000010ff */
[----:B------:R-:W-:Y:S01]  /*6a90*/  FFMA R61, R81, R82, R61 ;  /* 0x00000052513d7223 */ /* 0x000fe2000000003d */
[----:B------:R-:W-:Y:S01]  /*6aa0*/  F2FP.BF16.F32.PACK_AB R134, R53, R52 ;  /* 0x000000343586723e */ /* 0x000fe200000010ff */
[----:B------:R-:W-:Y:S01]  /*6ab0*/  FFMA R66, R81, R85, R66 ;  /* 0x0000005551427223 */ /* 0x000fe20000000042 */
[----:B------:R-:W-:Y:S01]  /*6ac0*/  F2FP.BF16.F32.PACK_AB R135, R59, R58 ;  /* 0x0000003a3b87723e */ /* 0x000fe200000010ff */
[----:B------:R-:W-:Y:S01]  /*6ad0*/  FFMA R67, R81, R84, R67 ;  /* 0x0000005451437223 */ /* 0x000fe20000000043 */
[----:B------:R-:W-:Y:S02]  /*6ae0*/  F2FP.BF16.F32.PACK_AB R140, R57, R56 ;  /* 0x00000038398c723e */ /* 0x000fe400000010ff */
[----:B------:R-:W-:Y:S01]  /*6af0*/  F2FP.BF16.F32.PACK_AB R141, R63, R62 ;  /* 0x0000003e3f8d723e */ /* 0x000fe200000010ff */
[----:B------:R1:W-:Y:S01]  /*6b00*/  STS.128 [R175+0x400], R132 ;  /* 0x00040084af007388 */ /* 0x0003e20000000c00 */
[----:B------:R-:W-:Y:S02]  /*6b10*/  F2FP.BF16.F32.PACK_AB R142, R61, R60 ;  /* 0x0000003c3d8e723e */ /* 0x000fe400000010ff */
[----:B------:R-:W-:Y:S05]  /*6b20*/  F2FP.BF16.F32.PACK_AB R143, R67, R66 ;  /* 0x00000042438f723e */ /* 0x000fea00000010ff */
[----:B------:R1:W-:Y:S01]  /*6b30*/  STS.128 [R174+0x400], R140 ;  /* 0x0004008cae007388 */ /* 0x0003e20000000c00 */
[----:B------:R-:W-:Y:S01]  /*6b40*/  @!PT LDS RZ, [RZ] ;  /* 0x00000000fffff984 */ /* 0x000fe20000000800 */
[----:B------:R-:W-:Y:S01]  /*6b50*/  @!PT LDS RZ, [RZ] ;  /* 0x00000000fffff984 */ /* 0x000fe20000000800 */
[----:B------:R-:W-:Y:S01]  /*6b60*/  @!PT LDS RZ, [RZ] ;  /* 0x00000000fffff984 */ /* 0x000fe20000000800 */
[----:B------:R-:W-:Y:S01]  /*6b70*/  @!PT LDS RZ, [RZ] ;  /* 0x00000000fffff984 */ /* 0x000fe20000000800 */
[----:B------:R2:W-:Y:S07]  /*6b80*/  MEMBAR.ALL.CTA ;  /* 0x0000000000007992 */ /* 0x0005ee0000008000 */
[----:B--2---:R-:W2:Y:S02]  /*6b90*/  FENCE.VIEW.ASYNC.S ;  /* 0x00000000000073c6 */ /* 0x004ea40000000000 */
[----:B--2---:R-:W-:Y:S06]  /*6ba0*/  BAR.SYNC.DEFER_BLOCKING 0x1, 0x80 ;  /* 0x0042000000007b1d */ /* 0x004fec0000010000 */
[----:B------:R-:W-:Y:S05]  /*6bb0*/  @P0 BRA `(.L_x_99) ;  /* 0x0000000000280947 */ /* 0x000fea0003800000 */
[----:B------:R-:W-:Y:S02]  /*6bc0*/  UIADD3 UR4, UPT, UPT, UR48, 0x400, URZ ;  /* 0x0000040030047890 */ /* 0x000fe4000fffe0ff */
[----:B------:R-:W-:Y:S01]  /*6bd0*/  UIADD3 UR6, UP0, UPT, UR52, 0x680, URZ ;  /* 0x0000068034067890 */ /* 0x000fe2000ff1e0ff */
[----:B------:R-:W-:Y:S03]  /*6be0*/  UMOV UR43, UR36 ;  /* 0x00000024002b7c82 */ /* 0x000fe60008000000 */
[----:B------:R-:W-:Y:S01]  /*6bf0*/  MOV R163, UR4 ;  /* 0x0000000400a37c02 */ /* 0x000fe20008000f00 */
[----:B------:R-:W-:Y:S03]  /*6c00*/  UIADD3.X UR7, UPT, UPT, URZ, UR53, URZ, UP0, !UPT ;  /* 0x00000035ff077290 */ /* 0x000fe600087fe4ff */
[----:B------:R-:W-:Y:S11]  /*6c10*/  R2UR UR40, R163 ;  /* 0x00000000a32872ca */ /* 0x000ff600000e0000 */
[----:B------:R-:W-:Y:S02]  /*6c20*/  @!UPT UIADD3 URZ, UPT, UPT, URZ, URZ, URZ ;  /* 0x000000fffffff290 */ /* 0x000fe4000fffe0ff */
[----:B------:R2:W-:Y:S01]  /*6c30*/  UTMASTG.3D [UR40], [UR6] ;  /* 0x00000028060073b5 */ /* 0x0005e20008010000 */
[----:B------:R0:W-:Y:S01]  /*6c40*/  UTMACMDFLUSH ;  /* 0x00000000000079b7 */ /* 0x0001e20000000000 */
[----:B--2---:R-:W-:Y:S04]  /*6c50*/  DEPBAR.LE SB0, 0x1 ;  /* 0x000080400000791a */ /* 0x004fe80000000000 */
.L_x_99:
[----:B------:R-:W-:Y:S05]  /*6c60*/  BSYNC.RECONVERGENT B0 ;  /* 0x0000000000007941 */ /* 0x000fea0003800200 */
.L_x_98:
[----:B------:R-:W-:Y:S01]  /*6c70*/  BAR.SYNC.DEFER_BLOCKING 0x1, 0x80 ;  /* 0x0042000000007b1d */ /* 0x000fe20000010000 */
[----:B------:R-:W-:Y:S01]  /*6c80*/  ISETP.NE.AND P1, PT, R179, RZ, PT ;  /* 0x000000ffb300720c */ /* 0x000fe20003f25270 */
[----:B------:R-:W-:Y:S01]  /*6c90*/  UIADD3 UR4, UPT, UPT, UR50, -0x1, URZ ;  /* 0xffffffff32047890 */ /* 0x000fe2000fffe0ff */
[----:B------:R-:W-:Y:S03]  /*6ca0*/  LEA R3, R109, UR48, 0x3 ;  /* 0x000000306d037c11 */ /* 0x000fe6000f8e18ff */
[----:B------:R-:W-:Y:S08]  /*6cb0*/  UISETP.GT.U32.AND UP0, UPT, UR4, -0x3, UPT ;  /* 0xfffffffd0400788c */ /* 0x000ff0000bf04070 */
[----:B------:R-:W-:Y:S01]  /*6cc0*/  @P1 SHF.L.U32 R4, R167, 0x1f, RZ ;  /* 0x0000001fa7041819 */ /* 0x000fe200000006ff */
[----:B------:R-:W-:Y:S06]  /*6cd0*/  BRA.U UP0, `(.L_x_100) ;  /* 0x0000000100247547 */ /* 0x000fec000b800000 */
[----:B------:R-:W-:Y:S01]  /*6ce0*/  IMAD.U32 R5, RZ, RZ, UR49 ;  /* 0x00000031ff057e24 */ /* 0x000fe2000f8e00ff */
[----:B------:R-:W-:Y:S01]  /*6cf0*/  MOV R0, UR37 ;  /* 0x0000002500007c02 */ /* 0x000fe20008000f00 */
[----:B------:R-:W-:Y:S03]  /*6d00*/  UIADD3 UR49, UPT, UPT, UR49, 0x1, URZ ;  /* 0x0000000131317890 */ /* 0x000fe6000fffe0ff */
[----:B------:R-:W-:Y:S01]  /*6d10*/  @P1 LEA R5, R5, UR48, 0x3 ;  /* 0x0000003005051c11 */ /* 0x000fe2000f8e18ff */
[----:B------:R-:W-:Y:S04]  /*6d20*/  UISETP.NE.AND UP0, UPT, UR49, 0x3, UPT ;  /* 0x000000033100788c */ /* 0x000fe8000bf05270 */
[----:B------:R-:W-:Y:S01]  /*6d30*/  @P1 VIADD R5, R5, 0x98 ;  /* 0x0000009805051836 */ /* 0x000fe20000000000 */
[----:B------:R-:W-:Y:S04]  /*6d40*/  USEL UR49, UR49, URZ, UP0 ;  /* 0x000000ff31317287 */ /* 0x000fe80008000000 */
[----:B------:R-:W-:Y:S04]  /*6d50*/  @P1 PRMT R0, R0, 0x654, R5 ;  /* 0x0000065400001816 */ /* 0x000fe80000000005 */
[----:B------:R2:W-:Y:S04]  /*6d60*/  @P1 SYNCS.ARRIVE.TRANS64.RED.A1T0 RZ, [R0+URZ], RZ ;  /* 0x000000ff00ff19a7 */ /* 0x0005e800081004ff */
.L_x_100:
[----:B------:R-:W4:Y:S01]  /*6d70*/  @P1 SYNCS.PHASECHK.TRANS64.TRYWAIT P0, [R3+URZ+0x80], R4 ;  /* 0x00008004030015a7 */ /* 0x000f2200080011ff */
[----:B------:R-:W-:Y:S01]  /*6d80*/  BSSY B1, `(.L_x_101) ;  /* 0x000001f000017945 */ /* 0x000fe20003800000 */
[----:B----4-:R-:W-:Y:S03]  /*6d90*/  @P1 SEL R111, RZ, 0x1, !P0 ;  /* 0x00000001ff6f1807 */ /* 0x010fe60004000000 */
[----:B------:R-:W-:Y:S05]  /*6da0*/  @!P1 BRA `(.L_x_102) ;  /* 0x0000000000709947 */ /* 0x000fea0003800000 */
[----:B------:R-:W-:Y:S01]  /*6db0*/  ISETP.NE.AND P1, PT, R117, RZ, PT ;  /* 0x000000ff7500720c */ /* 0x000fe20003f25270 */
[----:B------:R-:W-:Y:S01]  /*6dc0*/  BSSY B0, `(.L_x_103) ;  /* 0x000000b000007945 */ /* 0x000fe20003800000 */
[----:B------:R-:W-:Y:S11]  /*6dd0*/  ISETP.NE.AND P0, PT, R111, RZ, PT ;  /* 0x000000ff6f00720c */ /* 0x000ff60003f05270 */
[----:B------:R-:W-:Y:S05]  /*6de0*/  @P1 IMAD R6, R109, 0x4000, R182 ;  /* 0x000040006d061824 */ /* 0x000fea00078e02b6 */
[----:B------:R-:W-:Y:S04]  /*6df0*/  @P1 IADD3 R9, PT, PT, R6, UR48, RZ ;  /* 0x0000003006091c10 */ /* 0x000fe8000fffe0ff */
[----:B------:R-:W-:Y:S01]  /*6e00*/  @P1 IADD3 R7, PT, PT, R116, R9, RZ ;  /* 0x0000000974071210 */ /* 0x000fe20007ffe0ff */
[--C-:B------:R-:W-:Y:S02]  /*6e10*/  @P1 IMAD.IADD R5, R110, 0x1, R9.reuse ;  /* 0x000000016e051824 */ /* 0x100fe400078e0209 */
[----:B------:R-:W-:Y:S01]  /*6e20*/  @P1 IMAD.IADD R4, R118, 0x1, R9 ;  /* 0x0000000176041824 */ /* 0x000fe200078e0209 */
[----:B------:R-:W-:Y:S06]  /*6e30*/  @P0 BRA `(.L_x_104) ;  /* 0x00000000000c0947 */ /* 0x000fec0003800000 */
[----:B--2---:R-:W-:Y:S04]  /*6e40*/  SHF.L.U32 R0, R167, 0x1f, RZ ;  /* 0x0000001fa7007819 */ /* 0x004fe800000006ff */
[----:B------:R-:W2:Y:S02]  /*6e50*/  SYNCS.PHASECHK.TRANS64.TRYWAIT P0, [R3+URZ+0x80], R0 ;  /* 0x00008000030075a7 */ /* 0x000ea400080011ff */
[----:B--2---:R-:W-:Y:S05]  /*6e60*/  @!P0 BRA `(.L_x_105) ;  /* 0x0000003400408947 */ /* 0x004fea0003800000 */
.L_x_104:
[----:B------:R-:W-:Y:S05]  /*6e70*/  BSYNC B0 ;  /* 0x0000000000007941 */ /* 0x000fea0003800000 */
.L_x_103:
[----:B------:R-:W-:Y:S01]  /*6e80*/  ISETP.NE.AND P0, PT, R117, RZ, PT ;  /* 0x000000ff7500720c */ /* 0x000fe20003f05270 */
[----:B------:R-:W-:Y:S11]  /*6e90*/  VIADD R109, R109, 0x1 ;  /* 0x000000016d6d7836 */ /* 0x000ff60000000000 */
[----:B------:R-:W-:Y:S01]  /*6ea0*/  @!UPT UIADD3 URZ, UPT, UPT, URZ, URZ, URZ ;  /* 0x000000fffffff290 */ /* 0x000fe2000fffe0ff */
[----:B------:R4:W1:Y:S01]  /*6eb0*/  @P0 LDS.128 R88, [R6+UR48+0x400] ;  /* 0x0004003006580984 */ /* 0x0008620008000c00 */
[--C-:B--2---:R-:W-:Y:S01]  /*6ec0*/  @P0 IMAD.IADD R3, R116, 0x1, R5.reuse ;  /* 0x0000000174030824 */ /* 0x104fe200078e0205 */
[C---:B------:R-:W-:Y:S01]  /*6ed0*/  @P0 IADD3 R0, PT, PT, R118.reuse, R7, RZ ;  /* 0x0000000776000210 */ /* 0x040fe20007ffe0ff */
[C---:B------:R-:W-:Y:S01]  /*6ee0*/  @P0 IMAD.IADD R8, R118.reuse, 0x1, R5 ;  /* 0x0000000176080824 */ /* 0x040fe200078e0205 */
[----:B------:R4:W2:Y:S02]  /*6ef0*/  @P0 LDS.128 R96, [R4+0x400] ;  /* 0x0004000004600984 */ /* 0x0008a40000000c00 */
[----:B------:R-:W-:Y:S02]  /*6f00*/  @P0 IADD3 R9, PT, PT, R118, R3, RZ ;  /* 0x0000000376090210 */ /* 0x000fe40007ffe0ff */
[----:B------:R4:W1:Y:S04]  /*6f10*/  @P0 LDS.128 R104, [R7+0x400] ;  /* 0x0004000007680984 */ /* 0x0008680000000c00 */
[----:B------:R4:W1:Y:S04]  /*6f20*/  @P0 LDS.128 R112, [R0+0x400] ;  /* 0x0004000000700984 */ /* 0x0008680000000c00 */
[----:B------:R4:W1:Y:S04]  /*6f30*/  @P0 LDS.128 R120, [R5+0x400] ;  /* 0x0004000005780984 */ /* 0x0008680000000c00 */
[----:B------:R4:W1:Y:S04]  /*6f40*/  @P0 LDS.128 R128, [R8+0x400] ;  /* 0x0004000008800984 */ /* 0x0008680000000c00 */
[----:B------:R4:W1:Y:S04]  /*6f50*/  @P0 LDS.128 R136, [R3+0x400] ;  /* 0x0004000003880984 */ /* 0x0008680000000c00 */
[----:B------:R4:W1:Y:S02]  /*6f60*/  @P0 LDS.128 R144, [R9+0x400] ;  /* 0x0004000009900984 */ /* 0x0008640000000c00 */
.L_x_102:
[----:B------:R-:W-:Y:S05]  /*6f70*/  BSYNC B1 ;  /* 0x0000000000017941 */ /* 0x000fea0003800000 */
.L_x_101:
[----:B----4-:R-:W-:Y:S05]  /*6f80*/  VIADD R3, R78, 0x40 ;  /* 0x000000404e037836 */ /* 0x010fea0000000000 */
[----:B------:R-:W-:Y:S04]  /*6f90*/  SHF.R.U32.HI R3, RZ, 0x15, R3 ;  /* 0x00000015ff037819 */ /* 0x000fe80000011603 */
[----:B------:R-:W-:Y:S11]  /*6fa0*/  LOP3.LUT P0, RZ, R3, 0x3, R162, 0x48, !PT ;  /* 0x0000000303ff7812 */ /* 0x000ff600078048a2 */
[----:B------:R-:W-:Y:S02]  /*6fb0*/  @!UPT UIADD3 URZ, UPT, UPT, URZ, URZ, URZ ;  /* 0x000000fffffff290 */ /* 0x000fe4000fffe0ff */
        /* <DEDUP_REMOVED lines=17> */
.L_x_106:
[----:B-1----:R-:W-:Y:S01]  /*70d0*/  SHF.L.U32 R80, R88, 0x10, RZ ;  /* 0x0000001058507819 */ /* 0x002fe200000006ff */
[----:B------:R-:W-:Y:S05]  /*70e0*/  WARPSYNC.ALL ;  /* 0x0000000000007948 */ /* 0x000fea0003800000 */
[----:B------:R-:W-:Y:S01]  /*70f0*/  R2UR UR4, R78 ;  /* 0x000000004e0472ca */ /* 0x000fe200000e0000 */
[----:B------:R-:W-:Y:S01]  /*7100*/  BSSY.RECONVERGENT B0, `(.L_x_107) ;  /* 0x00000fb000007945 */ /* 0x000fe20003800200 */
[----:B------:R-:W-:Y:S02]  /*7110*/  LOP3.LUT R82, R88, 0xffff0000, RZ, 0xc0, !PT ;  /* 0xffff000058527812 */ /* 0x000fe400078ec0ff */
[----:B------:R-:W-:Y:S02]  /*7120*/  SHF.L.U32 R83, R89, 0x10, RZ ;  /* 0x0000001059537819 */ /* 0x000fe400000006ff */
[----:B------:R-:W-:Y:S02]  /*7130*/  LOP3.LUT R84, R91, 0xffff0000, RZ, 0xc0, !PT ;  /* 0xffff00005b547812 */ /* 0x000fe400078ec0ff */
[----:B------:R-:W-:Y:S05]  /*7140*/  ISETP.NE.AND P0, PT, R170, RZ, PT ;  /* 0x000000ffaa00720c */ /* 0x000fea0003f05270 */
[----:B------:R-:W2:Y:S02]  /*7150*/  LDTM.x64 R4, tmem[UR4+0x40] ;  /* 0x00004004000479ee */ /* 0x000ea40008340000 */
[C---:B--2---:R-:W-:Y:S01]  /*7160*/  FMUL R0, R76.reuse, R4 ;  /* 0x000000044c007220 */ /* 0x044fe20000400000 */
[C---:B------:R-:W-:Y:S01]  /*7170*/  FMUL R3, R76.reuse, R5 ;  /* 0x000000054c037220 */ /* 0x040fe20000400000 */
[C---:B------:R-:W-:Y:S01]  /*7180*/  FMUL R6, R76.reuse, R6 ;  /* 0x000000064c067220 */ /* 0x040fe20000400000 */
[----:B------:R-:W-:Y:S01]  /*7190*/  FMUL R7, R76, R7 ;  /* 0x000000074c077220 */ /* 0x000fe20000400000 */
[----:B------:R-:W-:Y:S01]  /*71a0*/  FFMA R0, R81, R80, R0 ;  /* 0x0000005051007223 */ /* 0x000fe20000000000 */
[----:B------:R-:W-:Y:S01]  /*71b0*/  LOP3.LUT R80, R89, 0xffff0000, RZ, 0xc0, !PT ;  /* 0xffff000059507812 */ /* 0x000fe200078ec0ff */
[----:B------:R-:W-:Y:S01]  /*71c0*/  FFMA R3, R81, R82, R3 ;  /* 0x0000005251037223 */ /* 0x000fe20000000003 */
[----:B------:R-:W-:Y:S01]  /*71d0*/  SHF.L.U32 R82, R91, 0x10, RZ ;  /* 0x000000105b527819 */ /* 0x000fe200000006ff */
[C---:B------:R-:W-:Y:S01]  /*71e0*/  FFMA R6, R81.reuse, R83, R6 ;  /* 0x0000005351067223 */ /* 0x040fe20000000006 */
[----:B------:R-:W-:Y:S01]  /*71f0*/  SHF.L.U32 R83, R90, 0x10, RZ ;  /* 0x000000105a537819 */ /* 0x000fe200000006ff */
[----:B------:R-:W-:Y:S01]  /*7200*/  FFMA R7, R81, R80, R7 ;  /* 0x0000005051077223 */ /* 0x000fe20000000007 */
[----:B------:R-:W-:Y:S01]  /*7210*/  F2FP.BF16.F32.PACK_AB R92, R3, R0 ;  /* 0x00000000035c723e */ /* 0x000fe200000010ff */
[----:B------:R-:W-:Y:S01]  /*7220*/  FMUL R4, R76, R8 ;  /* 0x000000084c047220 */ /* 0x000fe20000400000 */
[----:B------:R-:W-:Y:S01]  /*7230*/  LOP3.LUT R80, R90, 0xffff0000, RZ, 0xc0, !PT ;  /* 0xffff00005a507812 */ /* 0x000fe200078ec0ff */
[C---:B------:R-:W-:Y:S01]  /*7240*/  FMUL R0, R76.reuse, R9 ;  /* 0x000000094c007220 */ /* 0x040fe20000400000 */
[----:B------:R-:W-:Y:S01]  /*7250*/  F2FP.BF16.F32.PACK_AB R93, R7, R6 ;  /* 0x00000006075d723e */ /* 0x000fe200000010ff */
[----:B------:R-:W-:Y:S01]  /*7260*/  FMUL R3, R76, R10 ;  /* 0x0000000a4c037220 */ /* 0x000fe20000400000 */
[C---:B------:R-:W-:Y:S01]  /*7270*/  FFMA R4, R81.reuse, R83, R4 ;  /* 0x0000005351047223 */ /* 0x040fe20000000004 */
[----:B------:R-:W-:Y:S01]  /*7280*/  SHF.L.U32 R83, R98, 0x10, RZ ;  /* 0x0000001062537819 */ /* 0x000fe200000006ff */
[----:B------:R-:W-:Y:S01]  /*7290*/  FMUL R5, R76, R11 ;  /* 0x0000000b4c057220 */ /* 0x000fe20000400000 */
[C---:B------:R-:W-:Y:S01]  /*72a0*/  FFMA R0, R81.reuse, R80, R0 ;  /* 0x0000005051007223 */ /* 0x040fe20000000000 */
[C---:B------:R-:W-:Y:S01]  /*72b0*/  SHF.L.U32 R80, R96.reuse, 0x10, RZ ;  /* 0x0000001060507819 */ /* 0x040fe200000006ff */
[C---:B------:R-:W-:Y:S01]  /*72c0*/  FFMA R3, R81.reuse, R82, R3 ;  /* 0x0000005251037223 */ /* 0x040fe20000000003 */
[----:B------:R-:W-:Y:S01]  /*72d0*/  LOP3.LUT R82, R96, 0xffff0000, RZ, 0xc0, !PT ;  /* 0xffff000060527812 */ /* 0x000fe200078ec0ff */
[----:B------:R-:W-:Y:S01]  /*72e0*/  FMUL R6, R76, R12 ;  /* 0x0000000c4c067220 */ /* 0x000fe20000400000 */
[----:B------:R-:W-:Y:S01]  /*72f0*/  F2FP.BF16.F32.PACK_AB R94, R0, R4 ;  /* 0x00000004005e723e */ /* 0x000fe200000010ff */
[C---:B------:R-:W-:Y:S01]  /*7300*/  FFMA R5, R81.reuse, R84, R5 ;  /* 0x0000005451057223 */ /* 0x040fe20000000005 */
[C---:B------:R-:W-:Y:S01]  /*7310*/  FMUL R7, R76.reuse, R13 ;  /* 0x0000000d4c077220 */ /* 0x040fe20000400000 */
[----:B------:R-:W-:Y:S01]  /*7320*/  FFMA R6, R81, R80, R6 ;  /* 0x0000005051067223 */ /* 0x000fe20000000006 */
[----:B------:R-:W-:Y:S01]  /*7330*/  SHF.L.U32 R80, R97, 0x10, RZ ;  /* 0x0000001061507819 */ /* 0x000fe200000006ff */
[C---:B------:R-:W-:Y:S01]  /*7340*/  FMUL R0, R76.reuse, R14 ;  /* 0x0000000e4c007220 */ /* 0x040fe20000400000 */
[----:B------:R-:W-:Y:S01]  /*7350*/  F2FP.BF16.F32.PACK_AB R95, R5, R3 ;  /* 0x00000003055f723e */ /* 0x000fe200000010ff */
[----:B------:R-:W-:Y:S01]  /*7360*/  FFMA R7, R81, R82, R7 ;  /* 0x0000005251077223 */ /* 0x000fe20000000007 */
[----:B------:R-:W-:Y:S01]  /*7370*/  LOP3.LUT R82, R97, 0xffff0000, RZ, 0xc0, !PT ;  /* 0xffff000061527812 */ /* 0x000fe200078ec0ff */
[C---:B------:R-:W-:Y:S01]  /*7380*/  FMUL R3, R76.reuse, R15 ;  /* 0x0000000f4c037220 */ /* 0x040fe20000400000 */
[----:B------:R-:W-:Y:S01]  /*7390*/  FMUL R4, R76, R16 ;  /* 0x000000104c047220 */ /* 0x000fe20000400000 */
[C---:B------:R-:W-:Y:S01]  /*73a0*/  FFMA R0, R81.reuse, R80, R0 ;  /* 0x0000005051007223 */ /* 0x040fe20000000000 */
[----:B------:R-:W-:Y:S01]  /*73b0*/  LOP3.LUT R80, R98, 0xffff0000, RZ, 0xc0, !PT ;  /* 0xffff000062507812 */ /* 0x000fe200078ec0ff */
[----:B------:R-:W-:Y:S01]  /*73c0*/  FFMA R3, R81, R82, R3 ;  /* 0x0000005251037223 */ /* 0x000fe20000000003 */
[----:B------:R-:W-:Y:S01]  /*73d0*/  F2FP.BF16.F32.PACK_AB R84, R7, R6 ;  /* 0x000000060754723e */ /* 0x000fe200000010ff */
[----:B------:R-:W-:Y:S01]  /*73e0*/  FFMA R4, R81, R83, R4 ;  /* 0x0000005351047223 */ /* 0x000fe20000000004 */
[C---:B------:R-:W-:Y:S01]  /*73f0*/  SHF.L.U32 R83, R99.reuse, 0x10, RZ ;  /* 0x0000001063537819 */ /* 0x040fe200000006ff */
[C---:B------:R-:W-:Y:S01]  /*7400*/  FMUL R5, R76.reuse, R17 ;  /* 0x000000114c057220 */ /* 0x040fe20000400000 */
[----:B------:R-:W-:Y:S01]  /*7410*/  LOP3.LUT R82, R99, 0xffff0000, RZ, 0xc0, !PT ;  /* 0xffff000063527812 */ /* 0x000fe200078ec0ff */
[C---:B------:R-:W-:Y:S01]  /*7420*/  FMUL R6, R76.reuse, R18 ;  /* 0x000000124c067220 */ /* 0x040fe20000400000 */
[----:B------:R-:W-:Y:S01]  /*7430*/  F2FP.BF16.F32.PACK_AB R85, R3, R0 ;  /* 0x000000000355723e */ /* 0x000fe200000010ff */
[----:B------:R-:W-:Y:S01]  /*7440*/  FMUL R7, R76, R19 ;  /* 0x000000134c077220 */ /* 0x000fe20000400000 */
[C---:B------:R-:W-:Y:S01]  /*7450*/  FFMA R5, R81.reuse, R80, R5 ;  /* 0x0000005051057223 */ /* 0x040fe20000000005 */
[C---:B------:R-:W-:Y:S01]  /*7460*/  SHF.L.U32 R80, R104.reuse, 0x10, RZ ;  /* 0x0000001068507819 */ /* 0x040fe200000006ff */
[----:B------:R-:W-:Y:S01]  /*7470*/  FFMA R6, R81, R83, R6 ;  /* 0x0000005351067223 */ /* 0x000fe20000000006 */
[----:B------:R-:W-:Y:S01]  /*7480*/  SHF.L.U32 R83, R107, 0x10, RZ ;  /* 0x000000106b537819 */ /* 0x000fe200000006ff */
[----:B------:R-:W-:Y:S01]  /*7490*/  FFMA R7, R81, R82, R7 ;  /* 0x0000005251077223 */ /* 0x000fe20000000007 */
[----:B------:R-:W-:Y:S01]  /*74a0*/  LOP3.LUT R82, R104, 0xffff0000, RZ, 0xc0, !PT ;  /* 0xffff000068527812 */ /* 0x000fe200078ec0ff */
[C---:B------:R-:W-:Y:S01]  /*74b0*/  FMUL R0, R76.reuse, R20 ;  /* 0x000000144c007220 */ /* 0x040fe20000400000 */
[----:B------:R-:W-:Y:S01]  /*74c0*/  F2FP.BF16.F32.PACK_AB R86, R5, R4 ;  /* 0x000000040556723e */ /* 0x000fe200000010ff */
[C---:B------:R-:W-:Y:S01]  /*74d0*/  FMUL R3, R76.reuse, R21 ;  /* 0x000000154c037220 */ /* 0x040fe20000400000 */
[----:B------:R-:W-:Y:S01]  /*74e0*/  F2FP.BF16.F32.PACK_AB R87, R7, R6 ;  /* 0x000000060757723e */ /* 0x000fe200000010ff */
[----:B------:R-:W-:Y:S01]  /*74f0*/  FFMA R0, R81, R80, R0 ;  /* 0x0000005051007223 */ /* 0x000fe20000000000 */
[----:B------:R-:W-:Y:S01]  /*7500*/  SHF.L.U32 R80, R105, 0x10, RZ ;  /* 0x0000001069507819 */ /* 0x000fe200000006ff */
[----:B------:R-:W-:Y:S01]  /*7510*/  FFMA R3, R81, R82, R3 ;  /* 0x0000005251037223 */ /* 0x000fe20000000003 */
[----:B------:R-:W-:Y:S01]  /*7520*/  LOP3.LUT R82, R107, 0xffff0000, RZ, 0xc0, !PT ;  /* 0xffff00006b527812 */ /* 0x000fe200078ec0ff */
[C---:B------:R-:W-:Y:S01]  /*7530*/  FMUL R4, R76.reuse, R22 ;  /* 0x000000164c047220 */ /* 0x040fe20000400000 */
[----:B------:R1:W-:Y:S01]  /*7540*/  STS.128 [R182+UR48+0x4400], R92 ;  /* 0x0044005cb6007988 */ /* 0x0003e20008000c30 */
[C---:B------:R-:W-:Y:S01]  /*7550*/  FMUL R5, R76.reuse, R23 ;  /* 0x000000174c057220 */ /* 0x040fe20000400000 */
[----:B------:R-:W-:Y:S01]  /*7560*/  F2FP.BF16.F32.PACK_AB R100, R3, R0 ;  /* 0x000000000364723e */ /* 0x000fe200000010ff */
[----:B------:R-:W-:Y:S01]  /*7570*/  FFMA R4, R81, R80, R4 ;  /* 0x0000005051047223 */ /* 0x000fe20000000004 */
[----:B------:R-:W-:Y:S01]  /*7580*/  LOP3.LUT R0, R105, 0xffff0000, RZ, 0xc0, !PT ;  /* 0xffff000069007812 */ /* 0x000fe200078ec0ff */
[----:B------:R-:W-:Y:S01]  /*7590*/  FMUL R6, R76, R24 ;  /* 0x000000184c067220 */ /* 0x000fe20000400000 */
[----:B------:R-:W-:Y:S01]  /*75a0*/  SHF.L.U32 R3, R106, 0x10, RZ ;  /* 0x000000106a037819 */ /* 0x000fe200000006ff */
[----:B------:R-:W-:Y:S01]  /*75b0*/  FMUL R7, R76, R25 ;  /* 0x000000194c077220 */ /* 0x000fe20000400000 */
[----:B------:R-:W-:Y:S01]  /*75c0*/  LOP3.LUT R80, R106, 0xffff0000, RZ, 0xc0, !PT ;  /* 0xffff00006a507812 */ /* 0x000fe200078ec0ff */
[C---:B------:R-:W-:Y:S01]  /*75d0*/  FFMA R5, R81.reuse, R0, R5 ;  /* 0x0000000051057223 */ /* 0x040fe20000000005 */
[----:B------:R-:W-:Y:S01]  /*75e0*/  SHF.L.U32 R0, R112, 0x10, RZ ;  /* 0x0000001070007819 */ /* 0x000fe200000006ff */
[C---:B------:R-:W-:Y:S01]  /*75f0*/  FMUL R8, R76.reuse, R26 ;  /* 0x0000001a4c087220 */ /* 0x040fe20000400000 */
        /* <DEDUP_REMOVED lines=39> */
[----:B------:R2:W-:Y:S01]  /*7870*/  STS.128 [R181+0x4400], R84 ;  /* 0x00440054b5007388 */ /* 0x0005e20000000c00 */
[----:B------:R-:W-:Y:S01]  /*7880*/  FFMA R18, R81, R0, R18 ;  /* 0x0000000051127223 */ /* 0x000fe20000000012 */
[----:B------:R-:W-:Y:S01]  /*7890*/  LOP3.LUT R0, R121, 0xffff0000, RZ, 0xc0, !PT ;  /* 0xffff000079007812 */ /* 0x000fe200078ec0ff */
[C---:B------:R-:W-:Y:S01]  /*78a0*/  FFMA R19, R81.reuse, R80, R19 ;  /* 0x0000005051137223 */ /* 0x040fe20000000013 */
[----:B------:R-:W-:Y:S01]  /*78b0*/  LOP3.LUT R80, R122, 0xffff0000, RZ, 0xc0, !PT ;  /* 0xffff00007a507812 */ /* 0x000fe200078ec0ff */
[----:B------:R-:W-:Y:S01]  /*78c0*/  FMUL R21, R76, R39 ;  /* 0x000000274c157220 */ /* 0x000fe20000400000 */
[----:B------:R-:W-:Y:S01]  /*78d0*/  FFMA R20, R81, R3, R20 ;  /* 0x0000000351147223 */ /* 0x000fe20000000014 */
[----:B------:R-:W-:Y:S01]  /*78e0*/  SHF.L.U32 R3, R122, 0x10, RZ ;  /* 0x000000107a037819 */ /* 0x000fe200000006ff */
[C---:B------:R-:W-:Y:S01]  /*78f0*/  FMUL R22, R76.reuse, R40 ;  /* 0x000000284c167220 */ /* 0x040fe20000400000 */
[----:B-1----:R-:W-:Y:S01]  /*7900*/  F2FP.BF16.F32.PACK_AB R92, R19, R18 ;  /* 0x00000012135c723e */ /* 0x002fe200000010ff */
[----:B------:R-:W-:Y:S01]  /*7910*/  FFMA R21, R81, R0, R21 ;  /* 0x0000000051157223 */ /* 0x000fe20000000015 */
[----:B------:R-:W-:Y:S01]  /*7920*/  LOP3.LUT R0, R123, 0xffff0000, RZ, 0xc0, !PT ;  /* 0xffff00007b007812 */ /* 0x000fe200078ec0ff */
[C---:B------:R-:W-:Y:S01]  /*7930*/  FMUL R23, R76.reuse, R41 ;  /* 0x000000294c177220 */ /* 0x040fe20000400000 */
[C---:B------:R-:W-:Y:S01]  /*7940*/  FMUL R24, R76.reuse, R42 ;  /* 0x0000002a4c187220 */ /* 0x040fe20000400000 */
[----:B------:R-:W-:Y:S01]  /*7950*/  FMUL R25, R76, R43 ;  /* 0x0000002b4c197220 */ /* 0x000fe20000400000 */
[----:B------:R-:W-:Y:S01]  /*7960*/  F2FP.BF16.F32.PACK_AB R93, R21, R20 ;  /* 0x00000014155d723e */ /* 0x000fe200000010ff */
[C---:B------:R-:W-:Y:S01]  /*7970*/  FFMA R22, R81.reuse, R3, R22 ;  /* 0x0000000351167223 */ /* 0x040fe20000000016 */
[C---:B------:R-:W-:Y:S01]  /*7980*/  SHF.L.U32 R3, R128.reuse, 0x10, RZ ;  /* 0x0000001080037819 */ /* 0x040fe200000006ff */
[----:B------:R-:W-:Y:S01]  /*7990*/  FFMA R23, R81, R80, R23 ;  /* 0x0000005051177223 */ /* 0x000fe20000000017 */
[----:B------:R-:W-:Y:S01]  /*79a0*/  LOP3.LUT R80, R129, 0xffff0000, RZ, 0xc0, !PT ;  /* 0xffff000081507812 */ /* 0x000fe200078ec0ff */
        /* <DEDUP_REMOVED lines=8> */
[C---:B------:R-:W-:Y:S01]  /*7a30*/  FMUL R28, R76.reuse, R46 ;  /* 0x0000002e4c1c7220 */ /* 0x040fe20000400000 */
[----:B------:R-:W-:Y:S01]  /*7a40*/  FMUL R29, R76, R47 ;  /* 0x0000002f4c1d7220 */ /* 0x000fe20000400000 */
[----:B------:R-:W-:Y:S01]  /*7a50*/  FFMA R26, R81, R3, R26 ;  /* 0x00000003511a7223 */ /* 0x000fe2000000001a */
[----:B------:R-:W-:Y:S01]  /*7a60*/  SHF.L.U32 R3, R131, 0x10, RZ ;  /* 0x0000001083037819 */ /* 0x000fe200000006ff */
[----:B------:R1:W-:Y:S01]  /*7a70*/  STS.128 [R180+0x4400], R100 ;  /* 0x00440064b4007388 */ /* 0x0003e20000000c00 */
[----:B--2---:R-:W-:Y:S01]  /*7a80*/  F2FP.BF16.F32.PACK_AB R84, R11, R10 ;  /* 0x0000000a0b54723e */ /* 0x004fe200000010ff */
        /* <DEDUP_REMOVED lines=11> */
[----:B------:R-:W-:Y:S01]  /*7b40*/  F2FP.BF16.F32.PACK_AB R87, R17, R16 ;  /* 0x000000101157723e */ /* 0x000fe200000010ff */
[----:B------:R-:W-:Y:S01]  /*7b50*/  FFMA R30, R81, R0, R30 ;  /* 0x00000000511e7223 */ /* 0x000fe2000000001e */
[----:B------:R-:W-:Y:S01]  /*7b60*/  LOP3.LUT R0, R131, 0xffff0000, RZ, 0xc0, !PT ;  /* 0xffff000083007812 */ /* 0x000fe200078ec0ff */
[C---:B------:R-:W-:Y:S01]  /*7b70*/  FFMA R31, R81.reuse, R80, R31 ;  /* 0x00000050511f7223 */ /* 0x040fe2000000001f */
[----:B------:R-:W-:Y:S01]  /*7b80*/  FMUL R33, R76, R51 ;  /* 0x000000334c217220 */ /* 0x000fe20000400000 */
[----:B------:R2:W-:Y:S01]  /*7b90*/  STS.128 [R178+0x4400], R84 ;  /* 0x00440054b2007388 */ /* 0x0005e20000000c00 */
[C---:B------:R-:W-:Y:S01]  /*7ba0*/  LOP3.LUT R80, R136.reuse, 0xffff0000, RZ, 0xc0, !PT ;  /* 0xffff000088507812 */ /* 0x040fe200078ec0ff */
        /* <DEDUP_REMOVED lines=8> */
[----:B------:R-:W-:Y:S01]  /*7c30*/  FFMA R34, R81, R3, R34 ;  /* 0x0000000351227223 */ /* 0x000fe20000000022 */
[C---:B------:R-:W-:Y:S01]  /*7c40*/  SHF.L.U32 R3, R138.reuse, 0x10, RZ ;  /* 0x000000108a037819 */ /* 0x040fe200000006ff */
[----:B------:R2:W-:Y:S01]  /*7c50*/  STS.128 [R177+0x4400], R92 ;  /* 0x0044005cb1007388 */ /* 0x0005e20000000c00 */
[----:B-1----:R-:W-:Y:S01]  /*7c60*/  F2FP.BF16.F32.PACK_AB R100, R27, R26 ;  /* 0x0000001a1b64723e */ /* 0x002fe200000010ff */
        /* <DEDUP_REMOVED lines=56> */
[----:B-1----:R-:W1:Y:S02]  /*7ff0*/  FENCE.VIEW.ASYNC.S ;  /* 0x00000000000073c6 */ /* 0x002e640000000000 */
[----:B-1----:R-:W-:Y:S06]  /*8000*/  BAR.SYNC.DEFER_BLOCKING 0x1, 0x80 ;  /* 0x0042000000007b1d */ /* 0x002fec0000010000 */
[----:B------:R-:W-:Y:S05]  /*8010*/  @P0 BRA `(.L_x_108) ;  /* 0x0000000000240947 */ /* 0x000fea0003800000 */
[----:B------:R-:W-:Y:S02]  /*8020*/  UIADD3 UR8, UP0, UPT, UR52, 0x680, URZ ;  /* 0x0000068034087890 */ /* 0x000fe4000ff1e0ff */
[----:B------:R-:W-:Y:S02]  /*8030*/  UIADD3 UR5, UPT, UPT, UR41, 0x40, URZ ;  /* 0x0000004029057890 */ /* 0x000fe4000fffe0ff */
[----:B------:R-:W-:Y:S02]  /*8040*/  UIADD3 UR4, UPT, UPT, UR48, 0x4400, URZ ;  /* 0x0000440030047890 */ /* 0x000fe4000fffe0ff */
[----:B------:R-:W-:Y:S01]  /*8050*/  UIADD3.X UR9, UPT, UPT, URZ, UR53, URZ, UP0, !UPT ;  /* 0x00000035ff097290 */ /* 0x000fe200087fe4ff */
[----:B------:R-:W-:Y:S01]  /*8060*/  UMOV UR6, UR42 ;  /* 0x0000002a00067c82 */ /* 0x000fe20008000000 */
[----:B------:R-:W-:Y:S07]  /*8070*/  UMOV UR7, UR36 ;  /* 0x0000002400077c82 */ /* 0x000fee0008000000 */
[----:B------:R1:W-:Y:S01]  /*8080*/  UTMASTG.3D [UR4], [UR8] ;  /* 0x00000004080073b5 */ /* 0x0003e20008010000 */
[----:B------:R0:W-:Y:S01]  /*8090*/  UTMACMDFLUSH ;  /* 0x00000000000079b7 */ /* 0x0001e20000000000 */
[----:B-1----:R-:W-:Y:S04]  /*80a0*/  DEPBAR.LE SB0, 0x1 ;  /* 0x000080400000791a */ /* 0x002fe80000000000 */
.L_x_108:
[----:B------:R-:W-:Y:S05]  /*80b0*/  BSYNC.RECONVERGENT B0 ;  /* 0x0000000000007941 */ /* 0x000fea0003800200 */
.L_x_107:
[----:B------:R-:W-:Y:S01]  /*80c0*/  BAR.SYNC.DEFER_BLOCKING 0x1, 0x80 ;  /* 0x0042000000007b1d */ /* 0x000fe20000010000 */
[----:B------:R-:W-:Y:S01]  /*80d0*/  ISETP.NE.AND P1, PT, R179, RZ, PT ;  /* 0x000000ffb300720c */ /* 0x000fe20003f25270 */
[----:B------:R-:W-:Y:S01]  /*80e0*/  UISETP.GT.U32.AND UP0, UPT, UR50, -0x3, UPT ;  /* 0xfffffffd3200788c */ /* 0x000fe2000bf04070 */
[----:B------:R-:W-:Y:S11]  /*80f0*/  LEA R4, R109, UR48, 0x3 ;  /* 0x000000306d047c11 */ /* 0x000ff6000f8e18ff */
        /* <DEDUP_REMOVED lines=11> */
.L_x_109:
        /* <DEDUP_REMOVED lines=11> */
[----:B-1----:R-:W-:Y:S01]  /*8260*/  @P1 IMAD.IADD R0, R118, 0x1, R3 ;  /* 0x0000000176001824 */ /* 0x002fe200078e0203 */
[----:B------:R-:W-:Y:S06]  /*8270*/  @P0 BRA `(.L_x_113) ;  /* 0x00000000000c0947 */ /* 0x000fec0003800000 */
[----:B------:R-:W-:Y:S04]  /*8280*/  SHF.L.U32 R3, R167, 0x1f, RZ ;  /* 0x0000001fa7037819 */ /* 0x000fe800000006ff */
[----:B------:R-:W1:Y:S02]  /*8290*/  SYNCS.PHASECHK.TRANS64.TRYWAIT P0, [R4+URZ+0x80], R3 ;  /* 0x00008003040075a7 */ /* 0x000e6400080011ff */
[----:B-1----:R-:W-:Y:S05]  /*82a0*/  @!P0 BRA `(.L_x_114) ;  /* 0x0000002000448947 */ /* 0x002fea0003800000 */
.L_x_113:
[----:B------:R-:W-:Y:S05]  /*82b0*/  BSYNC B0 ;  /* 0x0000000000007941 */ /* 0x000fea0003800000 */
.L_x_112:
[----:B------:R-:W-:Y:S11]  /*82c0*/  ISETP.NE.AND P0, PT, R117, RZ, PT ;  /* 0x000000ff7500720c */ /* 0x000ff60003f05270 */
[----:B------:R-:W-:Y:S02]  /*82d0*/  @!UPT UIADD3 URZ, UPT, UPT, URZ, URZ, URZ ;  /* 0x000000fffffff290 */ /* 0x000fe4000fffe0ff */
[----:B------:R4:W2:Y:S01]  /*82e0*/  @P0 LDS.128 R88, [R109+UR48+0x400] ;  /* 0x000400306d580984 */ /* 0x0008a20008000c00 */
[----:B-1----:R-:W-:Y:S01]  /*82f0*/  @P0 IMAD.IADD R3, R116, 0x1, R5 ;  /* 0x0000000174030824 */ /* 0x002fe200078e0205 */
[C---:B------:R-:W-:Y:S01]  /*8300*/  @P0 IADD3 R6, PT, PT, R118.reuse, R5, RZ ;  /* 0x0000000576060210 */ /* 0x040fe20007ffe0ff */
[C---:B------:R-:W-:Y:S01]  /*8310*/  @P0 IMAD.IADD R4, R118.reuse, 0x1, R7 ;  /* 0x0000000176040824 */ /* 0x040fe200078e0207 */
[----:B------:R4:W1:Y:S02]  /*8320*/  @P0 LDS.128 R96, [R0+0x400] ;  /* 0x0004000000600984 */ /* 0x0008640000000c00 */
[----:B------:R-:W-:Y:S02]  /*8330*/  @P0 IADD3 R118, PT, PT, R118, R3, RZ ;  /* 0x0000000376760210 */ /* 0x000fe40007ffe0ff */
[----:B------:R4:W1:Y:S04]  /*8340*/  @P0 LDS.128 R104, [R7+0x400] ;  /* 0x0004000007680984 */ /* 0x0008680000000c00 */
[----:B------:R4:W1:Y:S04]  /*8350*/  @P0 LDS.128 R112, [R4+0x400] ;  /* 0x0004000004700984 */ /* 0x0008680000000c00 */
[----:B------:R4:W1:Y:S04]  /*8360*/  @P0 LDS.128 R120, [R5+0x400] ;  /* 0x0004000005780984 */ /* 0x0008680000000c00 */
[----:B------:R4:W1:Y:S04]  /*8370*/  @P0 LDS.128 R128, [R6+0x400] ;  /* 0x0004000006800984 */ /* 0x0008680000000c00 */
[----:B------:R4:W1:Y:S04]  /*8380*/  @P0 LDS.128 R136, [R3+0x400] ;  /* 0x0004000003880984 */ /* 0x0008680000000c00 */
[----:B------:R4:W1:Y:S02]  /*8390*/  @P0 LDS.128 R144, [R118+0x400] ;  /* 0x0004000076900984 */ /* 0x0008640000000c00 */
.L_x_111:
[----:B------:R-:W-:Y:S05]  /*83a0*/  BSYNC B1 ;  /* 0x0000000000017941 */ /* 0x000fea0003800000 */
.L_x_110:
        /* <DEDUP_REMOVED lines=21> */
.L_x_115:
[----:B------:R-:W-:Y:S01]  /*8500*/  ISETP.NE.AND P0, PT, R170, RZ, PT ;  /* 0x000000ffaa00720c */ /* 0x000fe20003f05270 */
[----:B------:R-:W-:Y:S05]  /*8510*/  WARPSYNC.ALL ;  /* 0x0000000000007948 */ /* 0x000fea0003800000 */
[----:B------:R-:W-:Y:S01]  /*8520*/  R2UR UR4, R78 ;  /* 0x000000004e0472ca */ /* 0x000fe200000e0000 */
[----:B------:R-:W-:Y:S01]  /*8530*/  BSSY.RECONVERGENT B0, `(.L_x_116) ;  /* 0x0000100000007945 */ /* 0x000fe20003800200 */
[----:B------:R-:W-:Y:S02]  /*8540*/  R2UR UR5, R108 ;  /* 0x000000006c0572ca */ /* 0x000fe400000e0000 */
[C---:B--2---:R-:W-:Y:S02]  /*8550*/  SHF.L.U32 R80, R88.reuse, 0x10, RZ ;  /* 0x0000001058507819 */ /* 0x044fe400000006ff */
[----:B------:R-:W-:Y:S02]  /*8560*/  LOP3.LUT R82, R88, 0xffff0000, RZ, 0xc0, !PT ;  /* 0xffff000058527812 */ /* 0x000fe400078ec0ff */
[C---:B------:R-:W-:Y:S02]  /*8570*/  SHF.L.U32 R83, R89.reuse, 0x10, RZ ;  /* 0x0000001059537819 */ /* 0x040fe400000006ff */
[----:B------:R-:W-:Y:S02]  /*8580*/  LOP3.LUT R84, R89, 0xffff0000, RZ, 0xc0, !PT ;  /* 0xffff000059547812 */ /* 0x000fe400078ec0ff */
[C---:B------:R-:W-:Y:S01]  /*8590*/  SHF.L.U32 R85, R90.reuse, 0x10, RZ ;  /* 0x000000105a557819 */ /* 0x040fe200000006ff */
[----:B------:R-:W2:Y:S01]  /*85a0*/  LDTM.x64 R4, tmem[UR4+0x80] ;  /* 0x00008004000479ee */ /* 0x000ea20008340000 */
[----:B------:R-:W-:Y:S01]  /*85b0*/  LOP3.LUT R86, R90, 0xffff0000, RZ, 0xc0, !PT ;  /* 0xffff00005a567812 */ /* 0x000fe200078ec0ff */
[----:B------:R-:W-:Y:S01]  /*85c0*/  NOP ;  /* 0x0000000000007918 */ /* 0x000fe20000000000 */
[C---:B------:R-:W-:Y:S01]  /*85d0*/  SHF.L.U32 R87, R91.reuse, 0x10, RZ ;  /* 0x000000105b577819 */ /* 0x040fe200000006ff */
[----:B------:R-:W-:Y:S01]  /*85e0*/  UIADD3 UR5, UPT, UPT, UR5, 0xf0, URZ ;  /* 0x000000f005057890 */ /* 0x000fe2000fffe0ff */
[----:B------:R-:W-:Y:S02]  /*85f0*/  LOP3.LUT R88, R91, 0xffff0000, RZ, 0xc0, !PT ;  /* 0xffff00005b587812 */ /* 0x000fe400078ec0ff */
[C---:B-1----:R-:W-:Y:S01]  /*8600*/  SHF.L.U32 R89, R96.reuse, 0x10, RZ ;  /* 0x0000001060597819 */ /* 0x042fe200000006ff */
[----:B------:R-:W-:Y:S01]  /*8610*/  UPRMT UR5, UR37, 0x654, UR5 ;  /* 0x0000065425057896 */ /* 0x000fe20008000005 */
[----:B------:R-:W-:Y:S02]  /*8620*/  LOP3.LUT R90, R96, 0xffff0000, RZ, 0xc0, !PT ;  /* 0xffff0000605a7812 */ /* 0x000fe400078ec0ff */
[C---:B------:R-:W-:Y:S02]  /*8630*/  SHF.L.U32 R91, R97.reuse, 0x10, RZ ;  /* 0x00000010615b7819 */ /* 0x040fe400000006ff */
[----:B------:R-:W-:Y:S02]  /*8640*/  LOP3.LUT R92, R97, 0xffff0000, RZ, 0xc0, !PT ;  /* 0xffff0000615c7812 */ /* 0x000fe400078ec0ff */
[C---:B------:R-:W-:Y:S02]  /*8650*/  SHF.L.U32 R93, R98.reuse, 0x10, RZ ;  /* 0x00000010625d7819 */ /* 0x040fe400000006ff */
[----:B------:R-:W-:Y:S01]  /*8660*/  LOP3.LUT R94, R98, 0xffff0000, RZ, 0xc0, !PT ;  /* 0xffff0000625e7812 */ /* 0x000fe200078ec0ff */
[----:B--2---:R-:W-:Y:S01]  /*8670*/  SYNCS.ARRIVE.TRANS64.RED.A1T0 RZ, [UR5], RZ ;  /* 0x000000ffffff79a7 */ /* 0x004fe20008100405 */
[C---:B------:R-:W-:Y:S02]  /*8680*/  SHF.L.U32 R95, R99.reuse, 0x10, RZ ;  /* 0x00000010635f7819 */ /* 0x040fe400000006ff */
[----:B------:R-:W-:Y:S02]  /*8690*/  LOP3.LUT R96, R99, 0xffff0000, RZ, 0xc0, !PT ;  /* 0xffff000063607812 */ /* 0x000fe400078ec0ff */
[----:B------:R-:W-:Y:S01]  /*86a0*/  SHF.L.U32 R97, R104, 0x10, RZ ;  /* 0x0000001068617819 */ /* 0x000fe200000006ff */
[----:B------:R-:W-:Y:S01]  /*86b0*/  FMUL R4, R76, R4 ;  /* 0x000000044c047220 */ /* 0x000fe20000400000 */
[----:B------:R-:W-:Y:S01]  /*86c0*/  LOP3.LUT R98, R104, 0xffff0000, RZ, 0xc0, !PT ;  /* 0xffff000068627812 */ /* 0x000fe200078ec0ff */
[----:B------:R-:W-:Y:S01]  /*86d0*/  FMUL R5, R76, R5 ;  /* 0x000000054c057220 */ /* 0x000fe20000400000 */
[----:B------:R-:W-:Y:S01]  /*86e0*/  SHF.L.U32 R99, R105, 0x10, RZ ;  /* 0x0000001069637819 */ /* 0x000fe200000006ff */
[----:B------:R-:W-:Y:S01]  /*86f0*/  FFMA R4, R81, R80, R4 ;  /* 0x0000005051047223 */ /* 0x000fe20000000004 */
[----:B------:R-:W-:Y:S01]  /*8700*/  LOP3.LUT R100, R105, 0xffff0000, RZ, 0xc0, !PT ;  /* 0xffff000069647812 */ /* 0x000fe200078ec0ff */
[----:B------:R-:W-:Y:S01]  /*8710*/  FFMA R5, R81, R82, R5 ;  /* 0x0000005251057223 */ /* 0x000fe20000000005 */
[----:B------:R-:W-:Y:S01]  /*8720*/  SHF.L.U32 R101, R106, 0x10, RZ ;  /* 0x000000106a657819 */ /* 0x000fe200000006ff */
[----:B------:R-:W-:Y:S01]  /*8730*/  FMUL R6, R76, R6 ;  /* 0x000000064c067220 */ /* 0x000fe20000400000 */
[----:B------:R-:W-:Y:S01]  /*8740*/  LOP3.LUT R102, R106, 0xffff0000, RZ, 0xc0, !PT ;  /* 0xffff00006a667812 */ /* 0x000fe200078ec0ff */
[C---:B------:R-:W-:Y:S01]  /*8750*/  FMUL R7, R76.reuse, R7 ;  /* 0x000000074c077220 */ /* 0x040fe20000400000 */
[----:B------:R-:W-:Y:S01]  /*8760*/  F2FP.BF16.F32.PACK_AB R4, R5, R4 ;  /* 0x000000040504723e */ /* 0x000fe200000010ff */
[----:B------:R-:W-:Y:S01]  /*8770*/  FFMA R6, R81, R83, R6 ;  /* 0x0000005351067223 */ /* 0x000fe20000000006 */
[----:B------:R-:W-:Y:S01]  /*8780*/  SHF.L.U32 R103, R107, 0x10, RZ ;  /* 0x000000106b677819 */ /* 0x000fe200000006ff */
[----:B------:R-:W-:Y:S01]  /*8790*/  FFMA R7, R81, R84, R7 ;  /* 0x0000005451077223 */ /* 0x000fe20000000007 */
[----:B------:R-:W-:Y:S01]  /*87a0*/  LOP3.LUT R104, R107, 0xffff0000, RZ, 0xc0, !PT ;  /* 0xffff00006b687812 */ /* 0x000fe200078ec0ff */
[----:B------:R-:W-:Y:S01]  /*87b0*/  FMUL R8, R76, R8 ;  /* 0x000000084c087220 */ /* 0x000fe20000400000 */
[----:B------:R-:W-:Y:S01]  /*87c0*/  SHF.L.U32 R105, R112, 0x10, RZ ;  /* 0x0000001070697819 */ /* 0x000fe200000006ff */
[----:B------:R-:W-:Y:S01]  /*87d0*/  FMUL R9, R76, R9 ;  /* 0x000000094c097220 */ /* 0x000fe20000400000 */
[----:B------:R-:W-:Y:S01]  /*87e0*/  F2FP.BF16.F32.PACK_AB R5, R7, R6 ;  /* 0x000000060705723e */ /* 0x000fe200000010ff */
[C---:B------:R-:W-:Y:S01]  /*87f0*/  FFMA R8, R81.reuse, R85, R8 ;  /* 0x0000005551087223 */ /* 0x040fe20000000008 */
[----:B------:R-:W-:Y:S01]  /*8800*/  LOP3.LUT R106, R112, 0xffff0000, RZ, 0xc0, !PT ;  /* 0xffff0000706a7812 */ /* 0x000fe200078ec0ff */
[----:B------:R-:W-:Y:S01]  /*8810*/  FFMA R9, R81, R86, R9 ;  /* 0x0000005651097223 */ /* 0x000fe20000000009 */
[C---:B------:R-:W-:Y:S01]  /*8820*/  SHF.L.U32 R107, R113.reuse, 0x10, RZ ;  /* 0x00000010716b7819 */ /* 0x040fe200000006ff */
[C---:B------:R-:W-:Y:S01]  /*8830*/  FMUL R10, R76.reuse, R10 ;  /* 0x0000000a4c0a7220 */ /* 0x040fe20000400000 */
[----:B------:R-:W-:Y:S01]  /*8840*/  LOP3.LUT R108, R113, 0xffff0000, RZ, 0xc0, !PT ;  /* 0xffff0000716c7812 */ /* 0x000fe200078ec0ff */
[----:B------:R-:W-:Y:S01]  /*8850*/  FMUL R11, R76, R11 ;  /* 0x0000000b4c0b7220 */ /* 0x000fe20000400000 */
[----:B------:R-:W-:Y:S01]  /*8860*/  F2FP.BF16.F32.PACK_AB R6, R9, R8 ;  /* 0x000000080906723e */ /* 0x000fe200000010ff */
[C---:B------:R-:W-:Y:S01]  /*8870*/  FFMA R10, R81.reuse, R87, R10 ;  /* 0x00000057510a7223 */ /* 0x040fe2000000000a */
[C---:B------:R-:W-:Y:S01]  /*8880*/  SHF.L.U32 R109, R114.reuse, 0x10, RZ ;  /* 0x00000010726d7819 */ /* 0x040fe200000006ff */
[----:B------:R-:W-:Y:S01]  /*8890*/  FFMA R11, R81, R88, R11 ;  /* 0x00000058510b7223 */ /* 0x000fe2000000000b */
[----:B------:R-:W-:Y:S01]  /*88a0*/  LOP3.LUT R110, R114, 0xffff0000, RZ, 0xc0, !PT ;  /* 0xffff0000726e7812 */ /* 0x000fe200078ec0ff */
[C---:B------:R-:W-:Y:S01]  /*88b0*/  FMUL R0, R76.reuse, R12 ;  /* 0x0000000c4c007220 */ /* 0x040fe20000400000 */
[----:B------:R-:W-:Y:S01]  /*88c0*/  SHF.L.U32 R111, R115, 0x10, RZ ;  /* 0x00000010736f7819 */ /* 0x000fe200000006ff */
[C---:B------:R-:W-:Y:S01]  /*88d0*/  FMUL R3, R76.reuse, R13 ;  /* 0x0000000d4c037220 */ /* 0x040fe20000400000 */
[----:B------:R-:W-:Y:S01]  /*88e0*/  F2FP.BF16.F32.PACK_AB R7, R11, R10 ;  /* 0x0000000a0b07723e */ /* 0x000fe200000010ff */
[C---:B------:R-:W-:Y:S01]  /*88f0*/  FMUL R14, R76.reuse, R14 ;  /* 0x0000000e4c0e7220 */ /* 0x040fe20000400000 */
[----:B------:R-:W-:Y:S01]  /*8900*/  LOP3.LUT R112, R115, 0xffff0000, RZ, 0xc0, !PT ;  /* 0xffff000073707812 */ /* 0x000fe200078ec0ff */
[----:B------:R-:W-:Y:S01]  /*8910*/  FMUL R15, R76, R15 ;  /* 0x0000000f4c0f7220 */ /* 0x000fe20000400000 */
[C---:B------:R-:W-:Y:S01]  /*8920*/  SHF.L.U32 R113, R120.reuse, 0x10, RZ ;  /* 0x0000001078717819 */ /* 0x040fe200000006ff */
[----:B------:R-:W-:Y:S01]  /*8930*/  FFMA R0, R81, R89, R0 ;  /* 0x0000005951007223 */ /* 0x000fe20000000000 */
[----:B------:R-:W-:Y:S01]  /*8940*/  LOP3.LUT R114, R120, 0xffff0000, RZ, 0xc0, !PT ;  /* 0xffff000078727812 */ /* 0x000fe200078ec0ff */
[C---:B------:R-:W-:Y:S01]  /*8950*/  FMUL R12, R76.reuse, R16 ;  /* 0x000000104c0c7220 */ /* 0x040fe20000400000 */
[----:B------:R-:W-:Y:S01]  /*8960*/  SHF.L.U32 R115, R121, 0x10, RZ ;  /* 0x0000001079737819 */ /* 0x000fe200000006ff */
[----:B------:R-:W-:Y:S01]  /*8970*/  FFMA R3, R81, R90, R3 ;  /* 0x0000005a51037223 */ /* 0x000fe20000000003 */
[----:B------:R-:W-:Y:S01]  /*8980*/  LOP3.LUT R116, R121, 0xffff0000, RZ, 0xc0, !PT ;  /* 0xffff000079747812 */ /* 0x000fe200078ec0ff */
[----:B------:R-:W-:Y:S01]  /*8990*/  FMUL R13, R76, R17 ;  /* 0x000000114c0d7220 */ /* 0x000fe20000400000 */
[----:B------:R-:W-:Y:S01]  /*89a0*/  SHF.L.U32 R117, R122, 0x10, RZ ;  /* 0x000000107a757819 */ /* 0x000fe200000006ff */
[----:B------:R-:W-:Y:S01]  /*89b0*/  FFMA R14, R81, R91, R14 ;  /* 0x0000005b510e7223 */ /* 0x000fe2000000000e */
[----:B------:R-:W-:Y:S01]  /*89c0*/  F2FP.BF16.F32.PACK_AB R8, R3, R0 ;  /* 0x000000000308723e */ /* 0x000fe200000010ff */
[----:B------:R-:W-:Y:S01]  /*89d0*/  FMUL R18, R76, R18 ;  /* 0x000000124c127220 */ /* 0x000fe20000400000 */
[----:B------:R-:W-:Y:S01]  /*89e0*/  LOP3.LUT R118, R122, 0xffff0000, RZ, 0xc0, !PT ;  /* 0xffff00007a767812 */ /* 0x000fe200078ec0ff */
[----:B------:R-:W-:Y:S01]  /*89f0*/  FFMA R15, R81, R92, R15 ;  /* 0x0000005c510f7223 */ /* 0x000fe2000000000f */
[C---:B------:R-:W-:Y:S01]  /*8a00*/  SHF.L.U32 R119, R123.reuse, 0x10, RZ ;  /* 0x000000107b777819 */ /* 0x040fe200000006ff */
[C---:B------:R-:W-:Y:S01]  /*8a10*/  FMUL R19, R76.reuse, R19 ;  /* 0x000000134c137220 */ /* 0x040fe20000400000 */
[----:B------:R-:W-:Y:S01]  /*8a20*/  LOP3.LUT R120, R123, 0xffff0000, RZ, 0xc0, !PT ;  /* 0xffff00007b787812 */ /* 0x000fe200078ec0ff */
[----:B------:R-:W-:Y:S01]  /*8a30*/  FFMA R12, R81, R93, R12 ;  /* 0x0000005d510c7223 */ /* 0x000fe2000000000c */
[----:B------:R-:W-:Y:S01]  /*8a40*/  F2FP.BF16.F32.PACK_AB R9, R15, R14 ;  /* 0x0000000e0f09723e */ /* 0x000fe200000010ff */
[----:B------:R-:W-:Y:S01]  /*8a50*/  FMUL R16, R76, R20 ;  /* 0x000000144c107220 */ /* 0x000fe20000400000 */
[C---:B------:R-:W-:Y:S01]  /*8a60*/  SHF.L.U32 R121, R128.reuse, 0x10, RZ ;  /* 0x0000001080797819 */ /* 0x040fe200000006ff */
[----:B------:R1:W-:Y:S01]  /*8a70*/  STS.128 [R182+UR48+0x8400], R4 ;  /* 0x00840004b6007988 */ /* 0x0003e20008000c30 */
[C---:B------:R-:W-:Y:S01]  /*8a80*/  FFMA R13, R81.reuse, R94, R13 ;  /* 0x0000005e510d7223 */ /* 0x040fe2000000000d */
[----:B------:R-:W-:Y:S01]  /*8a90*/  LOP3.LUT R122, R128, 0xffff0000, RZ, 0xc0, !PT ;  /* 0xffff0000807a7812 */ /* 0x000fe200078ec0ff */
[C---:B------:R-:W-:Y:S01]  /*8aa0*/  FFMA R18, R81.reuse, R95, R18 ;  /* 0x0000005f51127223 */ /* 0x040fe20000000012 */
[----:B------:R-:W-:Y:S01]  /*8ab0*/  FFMA R19, R81, R96, R19 ;  /* 0x0000006051137223 */ /* 0x000fe20000000013 */
[----:B------:R-:W-:Y:S01]  /*8ac0*/  SHF.L.U32 R123, R129, 0x10, RZ ;  /* 0x00000010817b7819 */ /* 0x000fe200000006ff */
[----:B------:R-:W-:Y:S01]  /*8ad0*/  FFMA R16, R81, R97, R16 ;  /* 0x0000006151107223 */ /* 0x000fe20000000010 */
[----:B------:R-:W-:Y:S01]  /*8ae0*/  F2FP.BF16.F32.PACK_AB R10, R13, R12 ;  /* 0x0000000c0d0a723e */ /* 0x000fe200000010ff */
[C---:B------:R-:W-:Y:S01]  /*8af0*/  FMUL R17, R76.reuse, R21 ;  /* 0x000000154c117220 */ /* 0x040fe20000400000 */
[----:B------:R-:W-:Y:S01]  /*8b00*/  F2FP.BF16.F32.PACK_AB R11, R19, R18 ;  /* 0x00000012130b723e */ /* 0x000fe200000010ff */
[C---:B------:R-:W-:Y:S01]  /*8b10*/  FMUL R22, R76.reuse, R22 ;  /* 0x000000164c167220 */ /* 0x040fe20000400000 */
[C---:B------:R-:W-:Y:S01]  /*8b20*/  FMUL R23, R76.reuse, R23 ;  /* 0x000000174c177220 */ /* 0x040fe20000400000 */
[----:B------:R-:W-:Y:S01]  /*8b30*/  FFMA R17, R81, R98, R17 ;  /* 0x0000006251117223 */ /* 0x000fe20000000011 */
[C---:B------:R-:W-:Y:S01]  /*8b40*/  FMUL R20, R76.reuse, R24 ;  /* 0x000000184c147220 */ /* 0x040fe20000400000 */
[----:B------:R-:W-:Y:S01]  /*8b50*/  LOP3.LUT R124, R129, 0xffff0000, RZ, 0xc0, !PT ;  /* 0xffff0000817c7812 */ /* 0x000fe200078ec0ff */
[----:B------:R1:W-:Y:S01]  /*8b60*/  STS.128 [R181+0x8400], R8 ;  /* 0x00840008b5007388 */ /* 0x0003e20000000c00 */
[----:B------:R-:W-:Y:S01]  /*8b70*/  FFMA R22, R81, R99, R22 ;  /* 0x0000006351167223 */ /* 0x000fe20000000016 */
[----:B------:R-:W-:Y:S01]  /*8b80*/  F2FP.BF16.F32.PACK_AB R16, R17, R16 ;  /* 0x000000101110723e */ /* 0x000fe200000010ff */
[C---:B------:R-:W-:Y:S01]  /*8b90*/  FFMA R23, R81.reuse, R100, R23 ;  /* 0x0000006451177223 */ /* 0x040fe20000000017 */
[----:B------:R-:W-:Y:S01]  /*8ba0*/  FFMA R20, R81, R101, R20 ;  /* 0x0000006551147223 */ /* 0x000fe20000000014 */
[----:B------:R-:W-:Y:S01]  /*8bb0*/  FMUL R21, R76, R25 ;  /* 0x000000194c157220 */ /* 0x000fe20000400000 */
[----:B------:R-:W-:Y:S01]  /*8bc0*/  SHF.L.U32 R125, R130, 0x10, RZ ;  /* 0x00000010827d7819 */ /* 0x000fe200000006ff */
[C---:B------:R-:W-:Y:S01]  /*8bd0*/  FMUL R26, R76.reuse, R26 ;  /* 0x0000001a4c1a7220 */ /* 0x040fe20000400000 */
[----:B------:R-:W-:Y:S01]  /*8be0*/  F2FP.BF16.F32.PACK_AB R17, R23, R22 ;  /* 0x000000161711723e */ /* 0x000fe200000010ff */
[C---:B------:R-:W-:Y:S01]  /*8bf0*/  FFMA R21, R81.reuse, R102, R21 ;  /* 0x0000006651157223 */ /* 0x040fe20000000015 */
[----:B------:R-:W-:Y:S01]  /*8c00*/  FMUL R27, R76, R27 ;  /* 0x0000001b4c1b7220 */ /* 0x000fe20000400000 */
[----:B------:R-:W-:Y:S01]  /*8c10*/  FFMA R26, R81, R103, R26 ;  /* 0x00000067511a7223 */ /* 0x000fe2000000001a */
[----:B------:R-:W-:Y:S01]  /*8c20*/  LOP3.LUT R126, R130, 0xffff0000, RZ, 0xc0, !PT ;  /* 0xffff0000827e7812 */ /* 0x000fe200078ec0ff */
[C---:B------:R-:W-:Y:S01]  /*8c30*/  FMUL R24, R76.reuse, R28 ;  /* 0x0000001c4c187220 */ /* 0x040fe20000400000 */
[----:B------:R-:W-:Y:S01]  /*8c40*/  F2FP.BF16.F32.PACK_AB R18, R21, R20 ;  /* 0x000000141512723e */ /* 0x000fe200000010ff */
[C---:B------:R-:W-:Y:S01]  /*8c50*/  FFMA R27, R81.reuse, R104, R27 ;  /* 0x00000068511b7223 */ /* 0x040fe2000000001b */
[C---:B------:R-:W-:Y:S01]  /*8c60*/  FMUL R25, R76.reuse, R29 ;  /* 0x0000001d4c197220 */ /* 0x040fe20000400000 */
[----:B------:R-:W-:Y:S01]  /*8c70*/  FFMA R24, R81, R105, R24 ;  /* 0x0000006951187223 */ /* 0x000fe20000000018 */
[----:B------:R-:W-:Y:S01]  /*8c80*/  SHF.L.U32 R127, R131, 0x10, RZ ;  /* 0x00000010837f7819 */ /* 0x000fe200000006ff */
[C---:B------:R-:W-:Y:S01]  /*8c90*/  FMUL R30, R76.reuse, R30 ;  /* 0x0000001e4c1e7220 */ /* 0x040fe20000400000 */
[----:B------:R-:W-:Y:S01]  /*8ca0*/  F2FP.BF16.F32.PACK_AB R19, R27, R26 ;  /* 0x0000001a1b13723e */ /* 0x000fe200000010ff */
[C---:B------:R-:W-:Y:S01]  /*8cb0*/  FFMA R25, R81.reuse, R106, R25 ;  /* 0x0000006a51197223 */ /* 0x040fe20000000019 */
[C---:B------:R-:W-:Y:S01]  /*8cc0*/  FMUL R31, R76.reuse, R31 ;  /* 0x0000001f4c1f7220 */ /* 0x040fe20000400000 */
[----:B------:R-:W-:Y:S01]  /*8cd0*/  FFMA R30, R81, R107, R30 ;  /* 0x0000006b511e7223 */ /* 0x000fe2000000001e */
[----:B------:R-:W-:Y:S01]  /*8ce0*/  LOP3.LUT R128, R131, 0xffff0000, RZ, 0xc0, !PT ;  /* 0xffff000083807812 */ /* 0x000fe200078ec0ff */
[----:B------:R1:W-:Y:S01]  /*8cf0*/  STS.128 [R180+0x8400], R16 ;  /* 0x00840010b4007388 */ /* 0x0003e20000000c00 */
[----:B------:R-:W-:Y:S01]  /*8d00*/  F2FP.BF16.F32.PACK_AB R24, R25, R24 ;  /* 0x000000181918723e */ /* 0x000fe200000010ff */
[C---:B------:R-:W-:Y:S01]  /*8d10*/  FFMA R31, R81.reuse, R108, R31 ;  /* 0x0000006c511f7223 */ /* 0x040fe2000000001f */
[C---:B------:R-:W-:Y:S01]  /*8d20*/  FMUL R28, R76.reuse, R32 ;  /* 0x000000204c1c7220 */ /* 0x040fe20000400000 */
[C---:B------:R-:W-:Y:S01]  /*8d30*/  FMUL R29, R76.reuse, R33 ;  /* 0x000000214c1d7220 */ /* 0x040fe20000400000 */
[----:B------:R-:W-:Y:S01]  /*8d40*/  FMUL R34, R76, R34 ;  /* 0x000000224c227220 */ /* 0x000fe20000400000 */
[----:B------:R-:W-:Y:S01]  /*8d50*/  SHF.L.U32 R129, R136, 0x10, RZ ;  /* 0x0000001088817819 */ /* 0x000fe200000006ff */
[----:B------:R-:W-:Y:S01]  /*8d60*/  FFMA R28, R81, R109, R28 ;  /* 0x0000006d511c7223 */ /* 0x000fe2000000001c */
[----:B------:R-:W-:Y:S01]  /*8d70*/  F2FP.BF16.F32.PACK_AB R25, R31, R30 ;  /* 0x0000001e1f19723e */ /* 0x000fe200000010ff */
[C---:B------:R-:W-:Y:S01]  /*8d80*/  FFMA R29, R81.reuse, R110, R29 ;  /* 0x0000006e511d7223 */ /* 0x040fe2000000001d */
[----:B------:R-:W-:Y:S01]  /*8d90*/  FFMA R34, R81, R111, R34 ;  /* 0x0000006f51227223 */ /* 0x000fe20000000022 */
[----:B------:R-:W-:Y:S01]  /*8da0*/  FMUL R35, R76, R35 ;  /* 0x000000234c237220 */ /* 0x000fe20000400000 */
        /* <DEDUP_REMOVED lines=35> */
[C---:B------:R-:W-:Y:S01]  /*8fe0*/  FMUL R47, R76.reuse, R47 ;  /* 0x0000002f4c2f7220 */ /* 0x040fe20000400000 */
[C---:B------:R-:W-:Y:S01]  /*8ff0*/  FMUL R44, R76.reuse, R48 ;  /* 0x000000304c2c7220 */ /* 0x040fe20000400000 */
[----:B------:R-:W-:Y:S01]  /*9000*/  FMUL R45, R76, R49 ;  /* 0x000000314c2d7220 */ /* 0x000fe20000400000 */
[----:B------:R1:W-:Y:S01]  /*9010*/  STS.128 [R177+0x8400], R32 ;  /* 0x00840020b1007388 */ /* 0x0003e20000000c00 */
[----:B------:R-:W-:Y:S01]  /*9020*/  LOP3.LUT R136, R139, 0xffff0000, RZ, 0xc0, !PT ;  /* 0xffff00008b887812 */ /* 0x000fe200078ec0ff */
[C---:B------:R-:W-:Y:S01]  /*9030*/  FFMA R46, R81.reuse, R123, R46 ;  /* 0x0000007b512e7223 */ /* 0x040fe2000000002e */
[----:B------:R-:W-:Y:S01]  /*9040*/  SHF.L.U32 R137, R144, 0x10, RZ ;  /* 0x0000001090897819 */ /* 0x000fe200000006ff */
[----:B------:R-:W-:Y:S01]  /*9050*/  FFMA R47, R81, R124, R47 ;  /* 0x0000007c512f7223 */ /* 0x000fe2000000002f */
[----:B------:R-:W-:Y:S01]  /*9060*/  F2FP.BF16.F32.PACK_AB R40, R41, R40 ;  /* 0x000000282928723e */ /* 0x000fe200000010ff */
[C---:B------:R-:W-:Y:S01]  /*9070*/  FFMA R44, R81.reuse, R125, R44 ;  /* 0x0000007d512c7223 */ /* 0x040fe2000000002c */
[C---:B------:R-:W-:Y:S01]  /*9080*/  FFMA R45, R81.reuse, R126, R45 ;  /* 0x0000007e512d7223 */ /* 0x040fe2000000002d */
[C---:B------:R-:W-:Y:S01]  /*9090*/  FMUL R50, R76.reuse, R50 ;  /* 0x000000324c327220 */ /* 0x040fe20000400000 */
[C---:B------:R-:W-:Y:S01]  /*90a0*/  FMUL R51, R76.reuse, R51 ;  /* 0x000000334c337220 */ /* 0x040fe20000400000 */
[C---:B------:R-:W-:Y:S01]  /*90b0*/  FMUL R48, R76.reuse, R52 ;  /* 0x000000344c307220 */ /* 0x040fe20000400000 */
[C---:B------:R-:W-:Y:S01]  /*90c0*/  FMUL R49, R76.reuse, R53 ;  /* 0x000000354c317220 */ /* 0x040fe20000400000 */
[C---:B------:R-:W-:Y:S01]  /*90d0*/  FFMA R50, R81.reuse, R127, R50 ;  /* 0x0000007f51327223 */ /* 0x040fe20000000032 */
        /* <DEDUP_REMOVED lines=9> */
[----:B------:R-:W-:Y:S01]  /*9170*/  FFMA R55, R81, R132, R55 ;  /* 0x0000008451377223 */ /* 0x000fe20000000037 */
[C---:B------:R-:W-:Y:S01]  /*9180*/  FMUL R59, R76.reuse, R59 ;  /* 0x0000003b4c3b7220 */ /* 0x040fe20000400000 */
[----:B------:R-:W-:Y:S01]  /*9190*/  F2FP.BF16.F32.PACK_AB R41, R47, R46 ;  /* 0x0000002e2f29723e */ /* 0x000fe200000010ff */
[----:B------:R-:W-:Y:S01]  /*91a0*/  FFMA R52, R81, R133, R52 ;  /* 0x0000008551347223 */ /* 0x000fe20000000034 */
[----:B------:R-:W-:Y:S01]  /*91b0*/  F2FP.BF16.F32.PACK_AB R42, R45, R44 ;  /* 0x0000002c2d2a723e */ /* 0x000fe200000010ff */
[----:B------:R-:W-:Y:S01]  /*91c0*/  FMUL R56, R76, R60 ;  /* 0x0000003c4c387220 */ /* 0x000fe20000400000 */
[----:B------:R-:W-:Y:S01]  /*91d0*/  F2FP.BF16.F32.PACK_AB R43, R51, R50 ;  /* 0x00000032332b723e */ /* 0x000fe200000010ff */
[----:B------:R-:W-:Y:S01]  /*91e0*/  FFMA R53, R81, R134, R53 ;  /* 0x0000008651357223 */ /* 0x000fe20000000035 */
[----:B------:R-:W-:Y:S01]  /*91f0*/  LOP3.LUT R138, R144, 0xffff0000, RZ, 0xc0, !PT ;  /* 0xffff0000908a7812 */ /* 0x000fe200078ec0ff */
[C---:B------:R-:W-:Y:S01]  /*9200*/  FMUL R57, R76.reuse, R61 ;  /* 0x0000003d4c397220 */ /* 0x040fe20000400000 */
[----:B------:R-:W-:Y:S01]  /*9210*/  SHF.L.U32 R139, R145, 0x10, RZ ;  /* 0x00000010918b7819 */ /* 0x000fe200000006ff */
[----:B------:R1:W-:Y:S01]  /*9220*/  STS.128 [R176+0x8400], R40 ;  /* 0x00840028b0007388 */ /* 0x0003e20000000c00 */
[----:B------:R-:W-:Y:S01]  /*9230*/  FFMA R58, R81, R135, R58 ;  /* 0x00000087513a7223 */ /* 0x000fe2000000003a */
[----:B------:R-:W-:Y:S01]  /*9240*/  LOP3.LUT R140, R145, 0xffff0000, RZ, 0xc0, !PT ;  /* 0xffff0000918c7812 */ /* 0x000fe200078ec0ff */
[----:B------:R-:W-:Y:S01]  /*9250*/  FMUL R62, R76, R62 ;  /* 0x0000003e4c3e7220 */ /* 0x000fe20000400000 */
[C---:B------:R-:W-:Y:S01]  /*9260*/  FFMA R59, R81.reuse, R136, R59 ;  /* 0x00000088513b7223 */ /* 0x040fe2000000003b */
[----:B------:R-:W-:Y:S01]  /*9270*/  SHF.L.U32 R141, R146, 0x10, RZ ;  /* 0x00000010928d7819 */ /* 0x000fe200000006ff */
[----:B------:R-:W-:Y:S01]  /*9280*/  FMUL R63, R76, R63 ;  /* 0x0000003f4c3f7220 */ /* 0x000fe20000400000 */
[C---:B------:R-:W-:Y:S01]  /*9290*/  FFMA R56, R81.reuse, R137, R56 ;  /* 0x0000008951387223 */ /* 0x040fe20000000038 */
[----:B------:R-:W-:Y:S01]  /*92a0*/  LOP3.LUT R142, R146, 0xffff0000, RZ, 0xc0, !PT ;  /* 0xffff0000928e7812 */ /* 0x000fe200078ec0ff */
[C---:B------:R-:W-:Y:S01]  /*92b0*/  FMUL R60, R76.reuse, R64 ;  /* 0x000000404c3c7220 */ /* 0x040fe20000400000 */
[----:B------:R-:W-:Y:S01]  /*92c0*/  FFMA R57, R81, R138, R57 ;  /* 0x0000008a51397223 */ /* 0x000fe20000000039 */
[----:B------:R-:W-:Y:S01]  /*92d0*/  SHF.L.U32 R143, R147, 0x10, RZ ;  /* 0x00000010938f7819 */ /* 0x000fe200000006ff */
[C---:B------:R-:W-:Y:S01]  /*92e0*/  FMUL R61, R76.reuse, R65 ;  /* 0x000000414c3d7220 */ /* 0x040fe20000400000 */
[----:B------:R-:W-:Y:S01]  /*92f0*/  FFMA R62, R81, R139, R62 ;  /* 0x0000008b513e7223 */ /* 0x000fe2000000003e */
[----:B------:R-:W-:Y:S01]  /*9300*/  LOP3.LUT R144, R147, 0xffff0000, RZ, 0xc0, !PT ;  /* 0xffff000093907812 */ /* 0x000fe200078ec0ff */
[C---:B------:R-:W-:Y:S01]  /*9310*/  FMUL R66, R76.reuse, R66 ;  /* 0x000000424c427220 */ /* 0x040fe20000400000 */
[----:B------:R-:W-:Y:S01]  /*9320*/  F2FP.BF16.F32.PACK_AB R48, R49, R48 ;  /* 0x000000303130723e */ /* 0x000fe200000010ff */
[----:B------:R-:W-:Y:S01]  /*9330*/  FFMA R63, R81, R140, R63 ;  /* 0x0000008c513f7223 */ /* 0x000fe2000000003f */
[----:B------:R-:W-:Y:S01]  /*9340*/  FMUL R67, R76, R67 ;  /* 0x000000434c437220 */ /* 0x000fe20000400000 */
[----:B------:R-:W-:Y:S01]  /*9350*/  F2FP.BF16.F32.PACK_AB R49, R55, R54 ;  /* 0x000000363731723e */ /* 0x000fe200000010ff */
[----:B------:R-:W-:Y:S01]  /*9360*/  FFMA R60, R81, R141, R60 ;  /* 0x0000008d513c7223 */ /* 0x000fe2000000003c */
[----:B------:R-:W-:Y:S01]  /*9370*/  F2FP.BF16.F32.PACK_AB R50, R53, R52 ;  /* 0x000000343532723e */ /* 0x000fe200000010ff */
[----:B------:R-:W-:Y:S01]  /*9380*/  FFMA R61, R81, R142, R61 ;  /* 0x0000008e513d7223 */ /* 0x000fe2000000003d */
[----:B------:R-:W-:Y:S01]  /*9390*/  F2FP.BF16.F32.PACK_AB R51, R59, R58 ;  /* 0x0000003a3b33723e */ /* 0x000fe200000010ff */
[C---:B------:R-:W-:Y:S01]  /*93a0*/  FFMA R66, R81.reuse, R143, R66 ;  /* 0x0000008f51427223 */ /* 0x040fe20000000042 */
[----:B------:R-:W-:Y:S01]  /*93b0*/  FFMA R67, R81, R144, R67 ;  /* 0x0000009051437223 */ /* 0x000fe20000000043 */
[----:B------:R-:W-:Y:S02]  /*93c0*/  F2FP.BF16.F32.PACK_AB R56, R57, R56 ;  /* 0x000000383938723e */ /* 0x000fe400000010ff */
[----:B------:R1:W-:Y:S01]  /*93d0*/  STS.128 [R175+0x8400], R48 ;  /* 0x00840030af007388 */ /* 0x0003e20000000c00 */
[----:B------:R-:W-:Y:S02]  /*93e0*/  F2FP.BF16.F32.PACK_AB R57, R63, R62 ;  /* 0x0000003e3f39723e */ /* 0x000fe400000010ff */
        /* <DEDUP_REMOVED lines=19> */
[----:B--2---:R-:W-:Y:S04]  /*9520*/  DEPBAR.LE SB0, 0x1 ;  /* 0x000080400000791a */ /* 0x004fe80000000000 */
.L_x_117:
[----:B------:R-:W-:Y:S05]  /*9530*/  BSYNC.RECONVERGENT B0 ;  /* 0x0000000000007941 */ /* 0x000fea0003800200 */
.L_x_116:
[----:B------:R-:W-:Y:S01]  /*9540*/  BAR.SYNC.DEFER_BLOCKING 0x1, 0x80 ;  /* 0x0042000000007b1d */ /* 0x000fe20000010000 */
[----:B------:R-:W-:Y:S01]  /*9550*/  UIADD3 UR4, UPT, UPT, UR50, 0x1, URZ ;  /* 0x0000000132047890 */ /* 0x000fe2000fffe0ff */
[----:B------:R-:W-:Y:S03]  /*9560*/  IADD3 R79, PT, PT, R79, 0x1, RZ ;  /* 0x000000014f4f7810 */ /* 0x000fe60007ffe0ff */
[----:B------:R-:W-:Y:S09]  /*9570*/  UISETP.GT.U32.AND UP0, UPT, UR4, -0x3, UPT ;  /* 0xfffffffd0400788c */ /* 0x000ff2000bf04070 */
[----:B------:R-:W-:Y:S05]  /*9580*/  BRA.U UP0, `(.L_x_118) ;  /* 0x0000000100287547 */ /* 0x000fea000b800000 */
[----:B------:R-:W-:Y:S01]  /*9590*/  ISETP.NE.AND P0, PT, R179, RZ, PT ;  /* 0x000000ffb300720c */ /* 0x000fe20003f05270 */
[----:B------:R-:W-:Y:S01]  /*95a0*/  IMAD.U32 R3, RZ, RZ, UR49 ;  /* 0x00000031ff037e24 */ /* 0x000fe2000f8e00ff */
[----:B------:R-:W-:Y:S01]  /*95b0*/  UIADD3 UR49, UPT, UPT, UR49, 0x1, URZ ;  /* 0x0000000131317890 */ /* 0x000fe2000fffe0ff */
[----:B------:R-:W-:Y:S03]  /*95c0*/  IMAD.U32 R0, RZ, RZ, UR37 ;  /* 0x00000025ff007e24 */ /* 0x000fe6000f8e00ff */
[----:B------:R-:W-:Y:S04]  /*95d0*/  UISETP.NE.AND UP0, UPT, UR49, 0x3, UPT ;  /* 0x000000033100788c */ /* 0x000fe8000bf05270 */
[----:B------:R-:W-:Y:S03]  /*95e0*/  USEL UR49, UR49, URZ, UP0 ;  /* 0x000000ff31317287 */ /* 0x000fe60008000000 */
[----:B------:R-:W-:Y:S05]  /*95f0*/  @P0 LEA R3, R3, UR48, 0x3 ;  /* 0x0000003003030c11 */ /* 0x000fea000f8e18ff */
[----:B------:R-:W-:Y:S05]  /*9600*/  @P0 VIADD R3, R3, 0x98 ;  /* 0x0000009803030836 */ /* 0x000fea0000000000 */
[----:B------:R-:W-:Y:S04]  /*9610*/  @P0 PRMT R0, R0, 0x654, R3 ;  /* 0x0000065400000816 */ /* 0x000fe80000000003 */
[----:B------:R2:W-:Y:S03]  /*9620*/  @P0 SYNCS.ARRIVE.TRANS64.RED.A1T0 RZ, [R0+URZ], RZ ;  /* 0x000000ff00ff09a7 */ /* 0x0005e600081004ff */
.L_x_118:
[----:B------:R-:W-:Y:S01]  /*9630*/  ISETP.NE.AND P2, PT, R171, RZ, PT ;  /* 0x000000ffab00720c */ /* 0x000fe20003f45270 */
[----:B------:R-:W-:Y:S01]  /*9640*/  UIADD3 UR50, UPT, UPT, UR50, 0x3, URZ ;  /* 0x0000000332327890 */ /* 0x000fe2000fffe0ff */
[----:B------:R-:W-:Y:S01]  /*9650*/  ISETP.NE.AND P0, PT, R173, 0x2, PT ;  /* 0x00000002ad00780c */ /* 0x000fe20003f05270 */
[----:B------:R-:W-:Y:S01]  /*9660*/  IMAD.IADD R20, R75, 0x1, R154 ;  /* 0x000000014b147824 */ /* 0x000fe200078e029a */
[----:B------:R-:W-:Y:S01]  /*9670*/  ISETP.NE.AND P1, PT, R79, 0x2, PT ;  /* 0x000000024f00780c */ /* 0x000fe20003f25270 */
[----:B------:R-:W-:Y:S01]  /*9680*/  IMAD.IADD R21, R77, 0x1, R156 ;  /* 0x000000014d157824 */ /* 0x000fe200078e029c */
[----:B--2---:R-:W-:Y:S02]  /*9690*/  SEL R0, RZ, 0x1, P0 ;  /* 0x00000001ff007807 */ /* 0x004fe40000000000 */
[----:B------:R-:W-:Y:S02]  /*96a0*/  SEL R3, RZ, 0x1, P1 ;  /* 0x00000001ff037807 */ /* 0x000fe40000800000 */
[----:B------:R-:W-:Y:S02]  /*96b0*/  LOP3.LUT R165, R165, R0, RZ, 0x3c, !PT ;  /* 0x00000000a5a57212 */ /* 0x000fe400078e3cff */
[----:B------:R-:W-:Y:S02]  /*96c0*/  LOP3.LUT R166, R166, R3, RZ, 0x3c, !PT ;  /* 0x00000003a6a67212 */ /* 0x000fe400078e3cff */
[----:B------:R-:W-:Y:S02]  /*96d0*/  @P2 R2UR UR36, R164 ;  /* 0x00000000a42422ca */ /* 0x000fe400000e0000 */
[----:B------:R-:W-:Y:S02]  /*96e0*/  SEL R173, R173, RZ, P0 ;  /* 0x000000ffadad7207 */ /* 0x000fe40000000000 */
[----:B------:R-:W-:Y:S01]  /*96f0*/  SEL R79, R79, RZ, P1 ;  /* 0x000000ff4f4f7207 */ /* 0x000fe20000800000 */
[----:B------:R-:W-:Y:S10]  /*9700*/  @P2 BRA `(.L_x_119) ;  /* 0xffffffb4001c2947 */ /* 0x000ff4000383ffff */
[----:B------:R-:W-:-:S09]  /*9710*/  UISETP.NE.AND UP0, UPT, UR51, URZ, UPT ;  /* 0x000000ff3300728c */ /* 0x000fd2000bf05270 */
[----:B------:R-:W-:Y:S05]  /*9720*/  BRA.U !UP0, `(.L_x_120) ;  /* 0x0000000108487547 */ /* 0x000fea000b800000 */
[----:B------:R-:W2:Y:S02]  /*9730*/  LDCU.64 UR4, c[0x0][0x890] ;  /* 0x00011200ff0477ac */ /* 0x000ea40008000a00 */
[----:B--2---:R-:W-:-:S04]  /*9740*/  UISETP.NE.U32.AND UP0, UPT, UR4, URZ, UPT ;  /* 0x000000ff0400728c */ /* 0x004fc8000bf05070 */
[----:B------:R-:W-:-:S09]  /*9750*/  UISETP.NE.AND.EX UP0, UPT, UR5, URZ, UPT, UP0 ;  /* 0x000000ff0500728c */ /* 0x000fd2000bf05300 */
[----:B------:R-:W-:Y:S05]  /*9760*/  BRA.U UP0, `(.L_x_121) ;  /* 0x00000001000c7547 */ /* 0x000fea000b800000 */
[----:B------:R-:W-:-:S13]  /*9770*/  FSETP.NEU.AND P0, PT, R81, RZ, PT ;  /* 0x000000ff5100720b */ /* 0x000fda0003f0d000 */
[----:B------:R-:W-:Y:S05]  /*9780*/  @!P0 EXIT ;  /* 0x000000000000894d */ /* 0x000fea0003800000 */
[----:B------:R-:W-:Y:S05]  /*9790*/  BRA `(.L_x_120) ;  /* 0x00000000002c7947 */ /* 0x000fea0003800000 */
.L_x_121:
[----:B------:R-:W-:Y:S01]  /*97a0*/  ISETP.NE.AND P0, PT, R172, RZ, PT ;  /* 0x000000ffac00720c */ /* 0x000fe20003f05270 */
[----:B------:R-:W-:-:S12]  /*97b0*/  BSSY.RECONVERGENT B0, `(.L_x_120) ;  /* 0x0000009000007945 */ /* 0x000fd80003800200 */
[----:B------:R-:W-:Y:S05]  /*97c0*/  @P0 BRA `(.L_x_122) ;  /* 0x0000000000140947 */ /* 0x000fea0003800000 */
[----:B------:R-:W2:Y:S02]  /*97d0*/  LDCU.64 UR4, c[0x0][0x888] ;  /* 0x00011100ff0477ac */ /* 0x000ea40008000a00 */
[----:B--2---:R-:W-:-:S04]  /*97e0*/  ISETP.NE.U32.AND P0, PT, RZ, UR4, PT ;  /* 0x00000004ff007c0c */ /* 0x004fc8000bf05070 */
[----:B------:R-:W-:-:S13]  /*97f0*/  ISETP.NE.AND.EX P0, PT, RZ, UR5, PT, P0 ;  /* 0x00000005ff007c0c */ /* 0x000fda000bf05300 */
[----:B------:R-:W-:Y:S05]  /*9800*/  @!P0 EXIT ;  /* 0x000000000000894d */ /* 0x000fea0003800000 */
[----:B------:R-:W-:Y:S05]  /*9810*/  BRA `(.L_x_123) ;  /* 0x0000000000087947 */ /* 0x000fea0003800000 */
.L_x_122:
[----:B------:R-:W-:-:S13]  /*9820*/  FSETP.NEU.AND P0, PT, R81, RZ, PT ;  /* 0x000000ff5100720b */ /* 0x000fda0003f0d000 */
[----:B------:R-:W-:Y:S05]  /*9830*/  @!P0 EXIT ;  /* 0x000000000000894d */ /* 0x000fea0003800000 */
.L_x_123:
[----:B------:R-:W-:Y:S05]  /*9840*/  BSYNC.RECONVERGENT B0 ;  /* 0x0000000000007941 */ /* 0x000fea0003800200 */
.L_x_120:
[----:B------:R-:W-:Y:S01]  /*9850*/  ULEA UR4, UR49, UR48, 0x3 ;  /* 0x0000003031047291 */ /* 0x000fe2000f8e18ff */
[----:B------:R-:W-:-:S04]  /*9860*/  DEPBAR.LE SB0, 0x0 ;  /* 0x000080000000791a */ /* 0x000fc80000000000 */
[----:B------:R-:W-:-:S04]  /*9870*/  UIADD3 UR4, UPT, UPT, UR4, 0x98, URZ ;  /* 0x0000009804047890 */ /* 0x000fc8000fffe0ff */
[----:B------:R-:W-:-:S09]  /*9880*/  UPRMT UR4, UR37, 0x654, UR4 ;  /* 0x0000065425047896 */ /* 0x000fd20008000004 */
[----:B------:R-:W-:Y:S01]  /*9890*/  SYNCS.ARRIVE.TRANS64.RED.A1T0 RZ, [UR4], RZ ;  /* 0x000000ffffff79a7 */ /* 0x000fe20008100404 */
[----:B------:R-:W-:Y:S05]  /*98a0*/  EXIT ;  /* 0x000000000000794d */ /* 0x000fea0003800000 */
.L_x_19:
[----:B--2---:R2:W1:Y:S02]  /*98b0*/  SYNCS.PHASECHK.TRANS64.TRYWAIT P0, [R3+URZ+0x110], R2 ;  /* 0x00011002030075a7 */ /* 0x00446400080011ff */
[----:B-1----:R-:W-:Y:S05]  /*98c0*/  @!P0 NANOSLEEP.SYNCS 0x989680 ;  /* 0x009896800000895d */ /* 0x002fea0003900000 */
[----:B------:R-:W1:Y:S02]  /*98d0*/  @!P0 SYNCS.PHASECHK.TRANS64 P0, [R3+URZ+0x110], R2 ;  /* 0x00011002030085a7 */ /* 0x000e6400080010ff */
[----:B-1----:R-:W-:Y:S05]  /*98e0*/  @!P0 BRA `(.L_x_19) ;  /* 0xfffffffc00f08947 */ /* 0x002fea000383ffff */
[----:B------:R-:W-:Y:S05]  /*98f0*/  BRA `(.L_x_124) ;  /* 0xffffff7c00447947 */ /* 0x000fea000383ffff */
.L_x_22:
[----:B-1----:R-:W-:Y:S07]  /*9900*/  MOV R2, UR33 ;  /* 0x0000002100027c02 */ /* 0x002fee0008000f00 */
.L_x_125:
[----:B-1----:R1:W2:Y:S02]  /*9910*/  SYNCS.PHASECHK.TRANS64.TRYWAIT P0, [R2+URZ+0x40], R5 ;  /* 0x00004005020075a7 */ /* 0x0022a400080011ff */
[----:B--2---:R-:W-:Y:S05]  /*9920*/  @!P0 NANOSLEEP.SYNCS 0x989680 ;  /* 0x009896800000895d */ /* 0x004fea0003900000 */
[----:B------:R-:W2:Y:S02]  /*9930*/  @!P0 SYNCS.PHASECHK.TRANS64 P0, [R2+URZ+0x40], R5 ;  /* 0x00004005020085a7 */ /* 0x000ea400080010ff */
[----:B--2---:R-:W-:Y:S05]  /*9940*/  @!P0 BRA `(.L_x_125) ;  /* 0xfffffffc00f08947 */ /* 0x004fea000383ffff */
[----:B------:R-:W-:Y:S05]  /*9950*/  BRA `(.L_x_21) ;  /* 0xffffff7c00947947 */ /* 0x000fea000383ffff */
.L_x_28:
[----:B-1----:R-:W-:Y:S07]  /*9960*/  MOV R2, UR17 ;  /* 0x0000001100027c02 */ /* 0x002fee0008000f00 */
.L_x_126:
[----:B-1----:R1:W2:Y:S02]  /*9970*/  SYNCS.PHASECHK.TRANS64.TRYWAIT P0, [R2+URZ+0x40], R5 ;  /* 0x00004005020075a7 */ /* 0x0022a400080011ff */
[----:B--2---:R-:W-:Y:S05]  /*9980*/  @!P0 NANOSLEEP.SYNCS 0x989680 ;  /* 0x009896800000895d */ /* 0x004fea0003900000 */
[----:B------:R-:W2:Y:S02]  /*9990*/  @!P0 SYNCS.PHASECHK.TRANS64 P0, [R2+URZ+0x40], R5 ;  /* 0x00004005020085a7 */ /* 0x000ea400080010ff */
[----:B--2---:R-:W-:Y:S05]  /*99a0*/  @!P0 BRA `(.L_x_126) ;  /* 0xfffffffc00f08947 */ /* 0x004fea000383ffff */
[----:B------:R-:W-:Y:S05]  /*99b0*/  BRA `(.L_x_27) ;  /* 0xffffff80003c7947 */ /* 0x000fea000383ffff */
.L_x_32:
[----:B-1----:R1:W2:Y:S02]  /*99c0*/  SYNCS.PHASECHK.TRANS64.TRYWAIT P0, [R2+URZ+0xc0], R3 ;  /* 0x0000c003020075a7 */ /* 0x0022a400080011ff */
[----:B--2---:R-:W-:Y:S05]  /*99d0*/  @!P0 NANOSLEEP.SYNCS 0x989680 ;  /* 0x009896800000895d */ /* 0x004fea0003900000 */
[----:B------:R-:W2:Y:S02]  /*99e0*/  @!P0 SYNCS.PHASECHK.TRANS64 P0, [R2+URZ+0xc0], R3 ;  /* 0x0000c003020085a7 */ /* 0x000ea400080010ff */
[----:B--2---:R-:W-:Y:S05]  /*99f0*/  @!P0 BRA `(.L_x_32) ;  /* 0xfffffffc00f08947 */ /* 0x004fea000383ffff */
[----:B------:R-:W-:Y:S05]  /*9a00*/  BRA `(.L_x_127) ;  /* 0xffffff8000cc7947 */ /* 0x000fea000383ffff */
.L_x_36:
[----:B----4-:R-:W-:-:S07]  /*9a10*/  MOV R0, UR5 ;  /* 0x0000000500007c02 */ /* 0x010fce0008000f00 */
.L_x_128:
[----:B-1----:R1:W2:Y:S02]  /*9a20*/  SYNCS.PHASECHK.TRANS64.TRYWAIT P0, [R0+URZ], R3 ;  /* 0x00000003000075a7 */ /* 0x0022a400080011ff */
[----:B--2---:R-:W-:Y:S05]  /*9a30*/  @!P0 NANOSLEEP.SYNCS 0x989680 ;  /* 0x009896800000895d */ /* 0x004fea0003900000 */
[----:B------:R-:W2:Y:S02]  /*9a40*/  @!P0 SYNCS.PHASECHK.TRANS64 P0, [R0+URZ], R3 ;  /* 0x00000003000085a7 */ /* 0x000ea400080010ff */
[----:B--2---:R-:W-:Y:S05]  /*9a50*/  @!P0 BRA `(.L_x_128) ;  /* 0xfffffffc00f08947 */ /* 0x004fea000383ffff */
[----:B------:R-:W-:Y:S05]  /*9a60*/  BRA `(.L_x_129) ;  /* 0xffffff88003c7947 */ /* 0x000fea000383ffff */
.L_x_37:
[----:B----4-:R-:W-:-:S07]  /*9a70*/  MOV R0, UR5 ;  /* 0x0000000500007c02 */ /* 0x010fce0008000f00 */
.L_x_130:
[----:B-1----:R1:W2:Y:S02]  /*9a80*/  SYNCS.PHASECHK.TRANS64.TRYWAIT P0, [R0+URZ], R3 ;  /* 0x00000003000075a7 */ /* 0x0022a400080011ff */
[----:B--2---:R-:W-:Y:S05]  /*9a90*/  @!P0 NANOSLEEP.SYNCS 0x989680 ;  /* 0x009896800000895d */ /* 0x004fea0003900000 */
[----:B------:R-:W2:Y:S02]  /*9aa0*/  @!P0 SYNCS.PHASECHK.TRANS64 P0, [R0+URZ], R3 ;  /* 0x00000003000085a7 */ /* 0x000ea400080010ff */
[----:B--2---:R-:W-:Y:S05]  /*9ab0*/  @!P0 BRA `(.L_x_130) ;  /* 0xfffffffc00f08947 */ /* 0x004fea000383ffff */
[----:B------:R-:W-:Y:S05]  /*9ac0*/  BRA `(.L_x_131) ;  /* 0xffffff8800487947 */ /* 0x000fea000383ffff */
.L_x_38:
[----:B----4-:R-:W-:-:S07]  /*9ad0*/  MOV R0, UR5 ;  /* 0x0000000500007c02 */ /* 0x010fce0008000f00 */
.L_x_132:
[----:B-1----:R1:W2:Y:S02]  /*9ae0*/  SYNCS.PHASECHK.TRANS64.TRYWAIT P0, [R0+URZ], R3 ;  /* 0x00000003000075a7 */ /* 0x0022a400080011ff */
[----:B--2---:R-:W-:Y:S05]  /*9af0*/  @!P0 NANOSLEEP.SYNCS 0x989680 ;  /* 0x009896800000895d */ /* 0x004fea0003900000 */
[----:B------:R-:W2:Y:S02]  /*9b00*/  @!P0 SYNCS.PHASECHK.TRANS64 P0, [R0+URZ], R3 ;  /* 0x00000003000085a7 */ /* 0x000ea400080010ff */
[----:B--2---:R-:W-:Y:S05]  /*9b10*/  @!P0 BRA `(.L_x_132) ;  /* 0xfffffffc00f08947 */ /* 0x004fea000383ffff */
[----:B------:R-:W-:Y:S05]  /*9b20*/  BRA `(.L_x_133) ;  /* 0xffffff8800547947 */ /* 0x000fea000383ffff */
.L_x_39:
[----:B----4-:R-:W-:-:S07]  /*9b30*/  MOV R0, UR5 ;  /* 0x0000000500007c02 */ /* 0x010fce0008000f00 */
.L_x_134:
[----:B-1----:R1:W2:Y:S02]  /*9b40*/  SYNCS.PHASECHK.TRANS64.TRYWAIT P0, [R0+URZ], R3 ;  /* 0x00000003000075a7 */ /* 0x0022a400080011ff */
[----:B--2---:R-:W-:Y:S05]  /*9b50*/  @!P0 NANOSLEEP.SYNCS 0x989680 ;  /* 0x009896800000895d */ /* 0x004fea0003900000 */
[----:B------:R-:W2:Y:S02]  /*9b60*/  @!P0 SYNCS.PHASECHK.TRANS64 P0, [R0+URZ], R3 ;  /* 0x00000003000085a7 */ /* 0x000ea400080010ff */
[----:B--2---:R-:W-:Y:S05]  /*9b70*/  @!P0 BRA `(.L_x_134) ;  /* 0xfffffffc00f08947 */ /* 0x004fea000383ffff */
[----:B------:R-:W-:Y:S05]  /*9b80*/  BRA `(.L_x_135) ;  /* 0xffffff8800607947 */ /* 0x000fea000383ffff */
.L_x_40:
[----:B----4-:R-:W-:-:S07]  /*9b90*/  MOV R0, UR5 ;  /* 0x0000000500007c02 */ /* 0x010fce0008000f00 */
.L_x_136:
[----:B-1----:R1:W2:Y:S02]  /*9ba0*/  SYNCS.PHASECHK.TRANS64.TRYWAIT P0, [R0+URZ], R3 ;  /* 0x00000003000075a7 */ /* 0x0022a400080011ff */
[----:B--2---:R-:W-:Y:S05]  /*9bb0*/  @!P0 NANOSLEEP.SYNCS 0x989680 ;  /* 0x009896800000895d */ /* 0x004fea0003900000 */
[----:B------:R-:W2:Y:S02]  /*9bc0*/  @!P0 SYNCS.PHASECHK.TRANS64 P0, [R0+URZ], R3 ;  /* 0x00000003000085a7 */ /* 0x000ea400080010ff */
[----:B--2---:R-:W-:Y:S05]  /*9bd0*/  @!P0 BRA `(.L_x_136) ;  /* 0xfffffffc00f08947 */ /* 0x004fea000383ffff */
[----:B------:R-:W-:Y:S05]  /*9be0*/  BRA `(.L_x_137) ;  /* 0xffffff88006c7947 */ /* 0x000fea000383ffff */
.L_x_41:
[----:B----4-:R-:W-:-:S07]  /*9bf0*/  MOV R0, UR5 ;  /* 0x0000000500007c02 */ /* 0x010fce0008000f00 */
.L_x_138:
[----:B-1----:R1:W2:Y:S02]  /*9c00*/  SYNCS.PHASECHK.TRANS64.TRYWAIT P0, [R0+URZ], R3 ;  /* 0x00000003000075a7 */ /* 0x0022a400080011ff */
[----:B--2---:R-:W-:Y:S05]  /*9c10*/  @!P0 NANOSLEEP.SYNCS 0x989680 ;  /* 0x009896800000895d */ /* 0x004fea0003900000 */
[----:B------:R-:W2:Y:S02]  /*9c20*/  @!P0 SYNCS.PHASECHK.TRANS64 P0, [R0+URZ], R3 ;  /* 0x00000003000085a7 */ /* 0x000ea400080010ff */
[----:B--2---:R-:W-:Y:S05]  /*9c30*/  @!P0 BRA `(.L_x_138) ;  /* 0xfffffffc00f08947 */ /* 0x004fea000383ffff */
[----:B------:R-:W-:Y:S05]  /*9c40*/  BRA `(.L_x_139) ;  /* 0xffffff8800787947 */ /* 0x000fea000383ffff */
.L_x_42:
[----:B----4-:R-:W-:-:S07]  /*9c50*/  MOV R0, UR5 ;  /* 0x0000000500007c02 */ /* 0x010fce0008000f00 */
.L_x_140:
[----:B-1----:R1:W2:Y:S02]  /*9c60*/  SYNCS.PHASECHK.TRANS64.TRYWAIT P0, [R0+URZ], R3 ;  /* 0x00000003000075a7 */ /* 0x0022a400080011ff */
[----:B--2---:R-:W-:Y:S05]  /*9c70*/  @!P0 NANOSLEEP.SYNCS 0x989680 ;  /* 0x009896800000895d */ /* 0x004fea0003900000 */
[----:B------:R-:W2:Y:S02]  /*9c80*/  @!P0 SYNCS.PHASECHK.TRANS64 P0, [R0+URZ], R3 ;  /* 0x00000003000085a7 */ /* 0x000ea400080010ff */
[----:B--2---:R-:W-:Y:S05]  /*9c90*/  @!P0 BRA `(.L_x_140) ;  /* 0xfffffffc00f08947 */ /* 0x004fea000383ffff */
[----:B------:R-:W-:Y:S05]  /*9ca0*/  BRA `(.L_x_141) ;  /* 0xffffff8800847947 */ /* 0x000fea000383ffff */
.L_x_45:
[----:B-1----:R1:W2:Y:S02]  /*9cb0*/  SYNCS.PHASECHK.TRANS64.TRYWAIT P0, [R0+URZ+0x100], R5 ;  /* 0x00010005000075a7 */ /* 0x0022a400080011ff */
[----:B--2---:R-:W-:Y:S05]  /*9cc0*/  @!P0 NANOSLEEP.SYNCS 0x989680 ;  /* 0x009896800000895d */ /* 0x004fea0003900000 */
[----:B------:R-:W2:Y:S02]  /*9cd0*/  @!P0 SYNCS.PHASECHK.TRANS64 P0, [R0+URZ+0x100], R5 ;  /* 0x00010005000085a7 */ /* 0x000ea400080010ff */
[----:B--2---:R-:W-:Y:S05]  /*9ce0*/  @!P0 BRA `(.L_x_45) ;  /* 0xfffffffc00f08947 */ /* 0x004fea000383ffff */
[----:B------:R-:W-:Y:S05]  /*9cf0*/  BRA `(.L_x_142) ;  /* 0xffffff8800e07947 */ /* 0x000fea000383ffff */
.L_x_46:
[----:B------:R-:W-:-:S07]  /*9d00*/  MOV R0, UR5 ;  /* 0x0000000500007c02 */ /* 0x000fce0008000f00 */
.L_x_143:
[----:B-1----:R1:W2:Y:S02]  /*9d10*/  SYNCS.PHASECHK.TRANS64.TRYWAIT P0, [R0+URZ+0xd0], R5 ;  /* 0x0000d005000075a7 */ /* 0x0022a400080011ff */
[----:B--2---:R-:W-:Y:S05]  /*9d20*/  @!P0 NANOSLEEP.SYNCS 0x989680 ;  /* 0x009896800000895d */ /* 0x004fea0003900000 */
[----:B------:R-:W2:Y:S02]  /*9d30*/  @!P0 SYNCS.PHASECHK.TRANS64 P0, [R0+URZ+0xd0], R5 ;  /* 0x0000d005000085a7 */ /* 0x000ea400080010ff */
[----:B--2---:R-:W-:Y:S05]  /*9d40*/  @!P0 BRA `(.L_x_143) ;  /* 0xfffffffc00f08947 */ /* 0x004fea000383ffff */
[----:B------:R-:W-:Y:S05]  /*9d50*/  BRA `(.L_x_144) ;  /* 0xffffff8800f07947 */ /* 0x000fea000383ffff */
.L_x_47:
[----:B-1----:R1:W2:Y:S02]  /*9d60*/  SYNCS.PHASECHK.TRANS64.TRYWAIT P1, [R0+URZ+0xc0], R5 ;  /* 0x0000c005000075a7 */ /* 0x0022a400080211ff */
[----:B--2---:R-:W-:Y:S05]  /*9d70*/  @!P1 NANOSLEEP.SYNCS 0x989680 ;  /* 0x009896800000995d */ /* 0x004fea0003900000 */
[----:B------:R-:W2:Y:S02]  /*9d80*/  @!P1 SYNCS.PHASECHK.TRANS64 P1, [R0+URZ+0xc0], R5 ;  /* 0x0000c005000095a7 */ /* 0x000ea400080210ff */
[----:B--2---:R-:W-:Y:S05]  /*9d90*/  @!P1 BRA `(.L_x_47) ;  /* 0xfffffffc00f09947 */ /* 0x004fea000383ffff */
[----:B------:R-:W-:Y:S05]  /*9da0*/  BRA `(.L_x_145) ;  /* 0xffffff8c00207947 */ /* 0x000fea000383ffff */
.L_x_50:
[----:B------:R-:W-:-:S07]  /*9db0*/  MOV R0, UR5 ;  /* 0x0000000500007c02 */ /* 0x000fce0008000f00 */
.L_x_146:
[----:B-1----:R1:W2:Y:S02]  /*9dc0*/  SYNCS.PHASECHK.TRANS64.TRYWAIT P0, [R0+URZ+0xd0], R3 ;  /* 0x0000d003000075a7 */ /* 0x0022a400080011ff */
[----:B--2---:R-:W-:Y:S05]  /*9dd0*/  @!P0 NANOSLEEP.SYNCS 0x989680 ;  /* 0x009896800000895d */ /* 0x004fea0003900000 */
[----:B------:R-:W2:Y:S02]  /*9de0*/  @!P0 SYNCS.PHASECHK.TRANS64 P0, [R0+URZ+0xd0], R3 ;  /* 0x0000d003000085a7 */ /* 0x000ea400080010ff */
[----:B--2---:R-:W-:Y:S05]  /*9df0*/  @!P0 BRA `(.L_x_146) ;  /* 0xfffffffc00f08947 */ /* 0x004fea000383ffff */
[----:B------:R-:W-:Y:S05]  /*9e00*/  BRA `(.L_x_49) ;  /* 0xffffff8c00747947 */ /* 0x000fea000383ffff */
.L_x_57:
[----:B-1----:R1:W2:Y:S02]  /*9e10*/  SYNCS.PHASECHK.TRANS64.TRYWAIT P1, [R0+URZ+0xc0], R5 ;  /* 0x0000c005000075a7 */ /* 0x0022a400080211ff */
[----:B--2---:R-:W-:Y:S05]  /*9e20*/  @!P1 NANOSLEEP.SYNCS 0x989680 ;  /* 0x009896800000995d */ /* 0x004fea0003900000 */
[----:B------:R-:W2:Y:S02]  /*9e30*/  @!P1 SYNCS.PHASECHK.TRANS64 P1, [R0+URZ+0xc0], R5 ;  /* 0x0000c005000095a7 */ /* 0x000ea400080210ff */
[----:B--2---:R-:W-:Y:S05]  /*9e40*/  @!P1 BRA `(.L_x_57) ;  /* 0xfffffffc00f09947 */ /* 0x004fea000383ffff */
[----:B------:R-:W-:Y:S05]  /*9e50*/  BRA `(.L_x_147) ;  /* 0xffffff9000d47947 */ /* 0x000fea000383ffff */
.L_x_58:
[----:B------:R-:W-:-:S07]  /*9e60*/  MOV R3, UR14 ;  /* 0x0000000e00037c02 */ /* 0x000fce0008000f00 */
.L_x_148:
[----:B-1----:R1:W2:Y:S02]  /*9e70*/  SYNCS.PHASECHK.TRANS64.TRYWAIT P0, [R3+URZ+0xf0], R0 ;  /* 0x0000f000030075a7 */ /* 0x0022a400080011ff */
[----:B--2---:R-:W-:Y:S05]  /*9e80*/  @!P0 NANOSLEEP.SYNCS 0x989680 ;  /* 0x009896800000895d */ /* 0x004fea0003900000 */
[----:B------:R-:W2:Y:S02]  /*9e90*/  @!P0 SYNCS.PHASECHK.TRANS64 P0, [R3+URZ+0xf0], R0 ;  /* 0x0000f000030085a7 */ /* 0x000ea400080010ff */
[----:B--2---:R-:W-:Y:S05]  /*9ea0*/  @!P0 BRA `(.L_x_148) ;  /* 0xfffffffc00f08947 */ /* 0x004fea000383ffff */
[----:B------:R-:W-:Y:S05]  /*9eb0*/  BRA `(.L_x_149) ;  /* 0xffffff94000c7947 */ /* 0x000fea000383ffff */
.L_x_61:
[----:B------:R-:W-:Y:S07]  /*9ec0*/  MOV R0, UR7 ;  /* 0x0000000700007c02 */ /* 0x000fee0008000f00 */
.L_x_150:
[----:B-1----:R1:W2:Y:S02]  /*9ed0*/  SYNCS.PHASECHK.TRANS64.TRYWAIT P0, [R0+URZ], R3 ;  /* 0x00000003000075a7 */ /* 0x0022a400080011ff */
[----:B--2---:R-:W-:Y:S05]  /*9ee0*/  @!P0 NANOSLEEP.SYNCS 0x989680 ;  /* 0x009896800000895d */ /* 0x004fea0003900000 */
[----:B------:R-:W2:Y:S02]  /*9ef0*/  @!P0 SYNCS.PHASECHK.TRANS64 P0, [R0+URZ], R3 ;  /* 0x00000003000085a7 */ /* 0x000ea400080010ff */
[----:B--2---:R-:W-:Y:S05]  /*9f00*/  @!P0 BRA `(.L_x_150) ;  /* 0xfffffffc00f08947 */ /* 0x004fea000383ffff */
[----:B------:R-:W-:Y:S05]  /*9f10*/  BRA `(.L_x_60) ;  /* 0xffffff9400287947 */ /* 0x000fea000383ffff */
.L_x_64:
[----:B------:R-:W-:-:S07]  /*9f20*/  MOV R0, UR5 ;  /* 0x0000000500007c02 */ /* 0x000fce0008000f00 */
.L_x_151:
[----:B--2---:R2:W3:Y:S02]  /*9f30*/  SYNCS.PHASECHK.TRANS64.TRYWAIT P0, [R0+URZ], R3 ;  /* 0x00000003000075a7 */ /* 0x0044e400080011ff */
[----:B---3--:R-:W-:Y:S05]  /*9f40*/  @!P0 NANOSLEEP.SYNCS 0x989680 ;  /* 0x009896800000895d */ /* 0x008fea0003900000 */
[----:B------:R-:W3:Y:S02]  /*9f50*/  @!P0 SYNCS.PHASECHK.TRANS64 P0, [R0+URZ], R3 ;  /* 0x00000003000085a7 */ /* 0x000ee400080010ff */
[----:B---3--:R-:W-:Y:S05]  /*9f60*/  @!P0 BRA `(.L_x_151) ;  /* 0xfffffffc00f08947 */ /* 0x008fea000383ffff */
[----:B------:R-:W-:Y:S05]  /*9f70*/  BRA `(.L_x_152) ;  /* 0xffffff9400dc7947 */ /* 0x000fea000383ffff */
.L_x_65:
[----:B------:R-:W-:-:S07]  /*9f80*/  MOV R0, UR6 ;  /* 0x0000000600007c02 */ /* 0x000fce0008000f00 */
.L_x_153:
[----:B--2---:R2:W3:Y:S02]  /*9f90*/  SYNCS.PHASECHK.TRANS64.TRYWAIT P0, [R0+URZ], R3 ;  /* 0x00000003000075a7 */ /* 0x0044e400080011ff */
[----:B---3--:R-:W-:Y:S05]  /*9fa0*/  @!P0 NANOSLEEP.SYNCS 0x989680 ;  /* 0x009896800000895d */ /* 0x008fea0003900000 */
[----:B------:R-:W3:Y:S02]  /*9fb0*/  @!P0 SYNCS.PHASECHK.TRANS64 P0, [R0+URZ], R3 ;  /* 0x00000003000085a7 */ /* 0x000ee400080010ff */
[----:B---3--:R-:W-:Y:S05]  /*9fc0*/  @!P0 BRA `(.L_x_153) ;  /* 0xfffffffc00f08947 */ /* 0x008fea000383ffff */
[----:B------:R-:W-:Y:S05]  /*9fd0*/  BRA `(.L_x_154) ;  /* 0xffffff9400e87947 */ /* 0x000fea000383ffff */
.L_x_70:
[----:B--2---:R2:W3:Y:S02]  /*9fe0*/  SYNCS.PHASECHK.TRANS64.TRYWAIT P0, [R0+URZ+0xc0], R3 ;  /* 0x0000c003000075a7 */ /* 0x0044e400080011ff */
[----:B---3--:R-:W-:Y:S05]  /*9ff0*/  @!P0 NANOSLEEP.SYNCS 0x989680 ;  /* 0x009896800000895d */ /* 0x008fea0003900000 */
[----:B------:R-:W3:Y:S02]  /*a000*/  @!P0 SYNCS.PHASECHK.TRANS64 P0, [R0+URZ+0xc0], R3 ;  /* 0x0000c003000085a7 */ /* 0x000ee400080010ff */
[----:B---3--:R-:W-:Y:S05]  /*a010*/  @!P0 BRA `(.L_x_70) ;  /* 0xfffffffc00f08947 */ /* 0x008fea000383ffff */
[----:B------:R-:W-:Y:S05]  /*a020*/  BRA `(.L_x_155) ;  /* 0xffffff9800f07947 */ /* 0x000fea000383ffff */
.L_x_73:
[----:B------:R-:W-:Y:S07]  /*a030*/  MOV R0, UR7 ;  /* 0x0000000700007c02 */ /* 0x000fee0008000f00 */
.L_x_156:
[----:B--2---:R2:W3:Y:S02]  /*a040*/  SYNCS.PHASECHK.TRANS64.TRYWAIT P0, [R0+URZ+0xb8], R3 ;  /* 0x0000b803000075a7 */ /* 0x0044e400080011ff */
[----:B---3--:R-:W-:Y:S05]  /*a050*/  @!P0 NANOSLEEP.SYNCS 0x989680 ;  /* 0x009896800000895d */ /* 0x008fea0003900000 */
[----:B------:R-:W3:Y:S02]  /*a060*/  @!P0 SYNCS.PHASECHK.TRANS64 P0, [R0+URZ+0xb8], R3 ;  /* 0x0000b803000085a7 */ /* 0x000ee400080010ff */
[----:B---3--:R-:W-:Y:S05]  /*a070*/  @!P0 BRA `(.L_x_156) ;  /* 0xfffffffc00f08947 */ /* 0x008fea000383ffff */
[----:B------:R-:W-:Y:S05]  /*a080*/  BRA `(.L_x_72) ;  /* 0xffffff9c00d07947 */ /* 0x000fea000383ffff */
.L_x_76:
[----:B------:R-:W-:Y:S07]  /*a090*/  MOV R3, UR7 ;  /* 0x0000000700037c02 */ /* 0x000fee0008000f00 */
.L_x_157:
[----:B-1----:R1:W2:Y:S02]  /*a0a0*/  SYNCS.PHASECHK.TRANS64.TRYWAIT P0, [R3+URZ+0x98], R12 ;  /* 0x0000980c030075a7 */ /* 0x0022a400080011ff */
[----:B--2---:R-:W-:Y:S05]  /*a0b0*/  @!P0 NANOSLEEP.SYNCS 0x989680 ;  /* 0x009896800000895d */ /* 0x004fea0003900000 */
[----:B------:R-:W2:Y:S02]  /*a0c0*/  @!P0 SYNCS.PHASECHK.TRANS64 P0, [R3+URZ+0x98], R12 ;  /* 0x0000980c030085a7 */ /* 0x000ea400080010ff */
[----:B--2---:R-:W-:Y:S05]  /*a0d0*/  @!P0 BRA `(.L_x_157) ;  /* 0xfffffffc00f08947 */ /* 0x004fea000383ffff */
[----:B------:R-:W-:Y:S05]  /*a0e0*/  BRA `(.L_x_158) ;  /* 0xffffffa000487947 */ /* 0x000fea000383ffff */
.L_x_77:
[----:B-1----:R-:W-:Y:S07]  /*a0f0*/  MOV R3, UR7 ;  /* 0x0000000700037c02 */ /* 0x002fee0008000f00 */
.L_x_159:
[----:B-1----:R1:W2:Y:S02]  /*a100*/  SYNCS.PHASECHK.TRANS64.TRYWAIT P0, [R3+URZ+0xa0], R12 ;  /* 0x0000a00c030075a7 */ /* 0x0022a400080011ff */
[----:B--2---:R-:W-:Y:S05]  /*a110*/  @!P0 NANOSLEEP.SYNCS 0x989680 ;  /* 0x009896800000895d */ /* 0x004fea0003900000 */
[----:B------:R-:W2:Y:S02]  /*a120*/  @!P0 SYNCS.PHASECHK.TRANS64 P0, [R3+URZ+0xa0], R12 ;  /* 0x0000a00c030085a7 */ /* 0x000ea400080010ff */
[----:B--2---:R-:W-:Y:S05]  /*a130*/  @!P0 BRA `(.L_x_159) ;  /* 0xfffffffc00f08947 */ /* 0x004fea000383ffff */
[----:B------:R-:W-:Y:S05]  /*a140*/  BRA `(.L_x_160) ;  /* 0xffffffa000887947 */ /* 0x000fea000383ffff */
.L_x_78:
[----:B------:R-:W-:Y:S07]  /*a150*/  MOV R3, UR7 ;  /* 0x0000000700037c02 */ /* 0x000fee0008000f00 */
.L_x_161:
[----:B-1----:R1:W2:Y:S02]  /*a160*/  SYNCS.PHASECHK.TRANS64.TRYWAIT P0, [R3+URZ+0xa8], R12 ;  /* 0x0000a80c030075a7 */ /* 0x0022a400080011ff */
[----:B--2---:R-:W-:Y:S05]  /*a170*/  @!P0 NANOSLEEP.SYNCS 0x989680 ;  /* 0x009896800000895d */ /* 0x004fea0003900000 */
[----:B------:R-:W2:Y:S02]  /*a180*/  @!P0 SYNCS.PHASECHK.TRANS64 P0, [R3+URZ+0xa8], R12 ;  /* 0x0000a80c030085a7 */ /* 0x000ea400080010ff */
[----:B--2---:R-:W-:Y:S05]  /*a190*/  @!P0 BRA `(.L_x_161) ;  /* 0xfffffffc00f08947 */ /* 0x004fea000383ffff */
[----:B------:R-:W-:Y:S05]  /*a1a0*/  BRA `(.L_x_162) ;  /* 0xffffffa400107947 */ /* 0x000fea000383ffff */
.L_x_80:
[----:B------:R-:W-:-:S07]  /*a1b0*/  MOV R0, UR7 ;  /* 0x0000000700007c02 */ /* 0x000fce0008000f00 */
.L_x_163:
[----:B-1----:R1:W3:Y:S02]  /*a1c0*/  SYNCS.PHASECHK.TRANS64.TRYWAIT P0, [R0+URZ+0x98], R3 ;  /* 0x00009803000075a7 */ /* 0x0022e400080011ff */
[----:B---3--:R-:W-:Y:S05]  /*a1d0*/  @!P0 NANOSLEEP.SYNCS 0x989680 ;  /* 0x009896800000895d */ /* 0x008fea0003900000 */
[----:B------:R-:W3:Y:S02]  /*a1e0*/  @!P0 SYNCS.PHASECHK.TRANS64 P0, [R0+URZ+0x98], R3 ;  /* 0x00009803000085a7 */ /* 0x000ee400080010ff */
[----:B---3--:R-:W-:Y:S05]  /*a1f0*/  @!P0 BRA `(.L_x_163) ;  /* 0xfffffffc00f08947 */ /* 0x008fea000383ffff */
[----:B------:R-:W-:Y:S05]  /*a200*/  BRA `(.L_x_164) ;  /* 0xffffffa400807947 */ /* 0x000fea000383ffff */
.L_x_81:
[----:B-1----:R-:W-:-:S07]  /*a210*/  MOV R0, UR7 ;  /* 0x0000000700007c02 */ /* 0x002fce0008000f00 */
.L_x_165:
[----:B-1----:R1:W3:Y:S02]  /*a220*/  SYNCS.PHASECHK.TRANS64.TRYWAIT P0, [R0+URZ+0xa0], R3 ;  /* 0x0000a003000075a7 */ /* 0x0022e400080011ff */
[----:B---3--:R-:W-:Y:S05]  /*a230*/  @!P0 NANOSLEEP.SYNCS 0x989680 ;  /* 0x009896800000895d */ /* 0x008fea0003900000 */
[----:B------:R-:W3:Y:S02]  /*a240*/  @!P0 SYNCS.PHASECHK.TRANS64 P0, [R0+URZ+0xa0], R3 ;  /* 0x0000a003000085a7 */ /* 0x000ee400080010ff */
[----:B---3--:R-:W-:Y:S05]  /*a250*/  @!P0 BRA `(.L_x_165) ;  /* 0xfffffffc00f08947 */ /* 0x008fea000383ffff */
[----:B------:R-:W-:Y:S05]  /*a260*/  BRA `(.L_x_166) ;  /* 0xffffffa400707947 */ /* 0x000fea000383ffff */
.L_x_83:
[----:B--2---:R2:W4:Y:S02]  /*a270*/  SYNCS.PHASECHK.TRANS64.TRYWAIT P0, [R0+URZ+0xc0], R3 ;  /* 0x0000c003000075a7 */ /* 0x00452400080011ff */
[----:B----4-:R-:W-:Y:S05]  /*a280*/  @!P0 NANOSLEEP.SYNCS 0x989680 ;  /* 0x009896800000895d */ /* 0x010fea0003900000 */
[----:B------:R-:W4:Y:S02]  /*a290*/  @!P0 SYNCS.PHASECHK.TRANS64 P0, [R0+URZ+0xc0], R3 ;  /* 0x0000c003000085a7 */ /* 0x000f2400080010ff */
[----:B----4-:R-:W-:Y:S05]  /*a2a0*/  @!P0 BRA `(.L_x_83) ;  /* 0xfffffffc00f08947 */ /* 0x010fea000383ffff */
[----:B------:R-:W-:Y:S05]  /*a2b0*/  BRA `(.L_x_167) ;  /* 0xffffffa800447947 */ /* 0x000fea000383ffff */
.L_x_94:
[----:B-1----:R-:W-:Y:S04]  /*a2c0*/  MOV R0, UR48 ;  /* 0x0000003000007c02 */ /* 0x002fe80008000f00 */
[----:B------:R1:W3:Y:S03]  /*a2d0*/  SYNCS.PHASECHK.TRANS64.TRYWAIT P1, [R0+URZ+0x80], R5 ;  /* 0x00008005000075a7 */ /* 0x0002e600080211ff */
[----:B---3--:R-:W-:Y:S05]  /*a2e0*/  @!P1 NANOSLEEP.SYNCS 0x989680 ;  /* 0x009896800000995d */ /* 0x008fea0003900000 */
[----:B------:R-:W3:Y:S02]  /*a2f0*/  @!P1 SYNCS.PHASECHK.TRANS64 P1, [R0+URZ+0x80], R5 ;  /* 0x00008005000095a7 */ /* 0x000ee400080210ff */
[----:B---3--:R-:W-:Y:S05]  /*a300*/  @!P1 BRA `(.L_x_94) ;  /* 0xfffffffc00ec9947 */ /* 0x008fea000383ffff */
[----:B------:R-:W-:Y:S05]  /*a310*/  BRA `(.L_x_93) ;  /* 0xffffffb400c47947 */ /* 0x000fea000383ffff */
.L_x_96:
[----:B-1----:R1:W4:Y:S02]  /*a320*/  SYNCS.PHASECHK.TRANS64.TRYWAIT P0, [R108+URZ+0xe0], R3 ;  /* 0x0000e0036c0075a7 */ /* 0x00232400080011ff */
[----:B----4-:R-:W-:Y:S05]  /*a330*/  @!P0 NANOSLEEP.SYNCS 0x989680 ;  /* 0x009896800000895d */ /* 0x010fea0003900000 */
[----:B------:R-:W4:Y:S02]  /*a340*/  @!P0 SYNCS.PHASECHK.TRANS64 P0, [R108+URZ+0xe0], R3 ;  /* 0x0000e0036c0085a7 */ /* 0x000f2400080010ff */
[----:B----4-:R-:W-:Y:S05]  /*a350*/  @!P0 BRA `(.L_x_96) ;  /* 0xfffffffc00f08947 */ /* 0x010fea000383ffff */
[----:B------:R-:W-:Y:S05]  /*a360*/  BRA `(.L_x_95) ;  /* 0xffffffb400fc7947 */ /* 0x000fea000383ffff */
.L_x_105:
[----:B--2---:R2:W4:Y:S02]  /*a370*/  SYNCS.PHASECHK.TRANS64.TRYWAIT P0, [R3+URZ+0x80], R0 ;  /* 0x00008000030075a7 */ /* 0x00452400080011ff */
[----:B----4-:R-:W-:Y:S05]  /*a380*/  @!P0 NANOSLEEP.SYNCS 0x989680 ;  /* 0x009896800000895d */ /* 0x010fea0003900000 */
[----:B------:R-:W4:Y:S02]  /*a390*/  @!P0 SYNCS.PHASECHK.TRANS64 P0, [R3+URZ+0x80], R0 ;  /* 0x00008000030085a7 */ /* 0x000f2400080010ff */
[----:B----4-:R-:W-:Y:S05]  /*a3a0*/  @!P0 BRA `(.L_x_105) ;  /* 0xfffffffc00f08947 */ /* 0x010fea000383ffff */
[----:B------:R-:W-:Y:S05]  /*a3b0*/  BRA `(.L_x_104) ;  /* 0xffffffc800ac7947 */ /* 0x000fea000383ffff */
.L_x_114:
[----:B-1----:R1:W4:Y:S02]  /*a3c0*/  SYNCS.PHASECHK.TRANS64.TRYWAIT P0, [R4+URZ+0x80], R3 ;  /* 0x00008003040075a7 */ /* 0x00232400080011ff */
[----:B----4-:R-:W-:Y:S05]  /*a3d0*/  @!P0 NANOSLEEP.SYNCS 0x989680 ;  /* 0x009896800000895d */ /* 0x010fea0003900000 */
[----:B------:R-:W4:Y:S02]  /*a3e0*/  @!P0 SYNCS.PHASECHK.TRANS64 P0, [R4+URZ+0x80], R3 ;  /* 0x00008003040085a7 */ /* 0x000f2400080010ff */
[----:B----4-:R-:W-:Y:S05]  /*a3f0*/  @!P0 BRA `(.L_x_114) ;  /* 0xfffffffc00f08947 */ /* 0x010fea000383ffff */
[----:B------:R-:W-:Y:S05]  /*a400*/  BRA `(.L_x_113) ;  /* 0xffffffdc00a87947 */ /* 0x000fea000383ffff */
        .weak           $__internal_0_$__cuda_sm10x_tcgen05_guardrail_trap_col_being_dealloced_not_returned_by_alloc
        .type           $__internal_0_$__cuda_sm10x_tcgen05_guardrail_trap_col_being_dealloced_not_returned_by_alloc,@function
        .size           $__internal_0_$__cuda_sm10x_tcgen05_guardrail_trap_col_being_dealloced_not_returned_by_alloc,($__internal_1_$__cuda_sm10x_tcgen05_guardrail_trap_phase_invalid_during_alloc - $__internal_0_$__cuda_sm10x_tcgen05_guardrail_trap_col_being_dealloced_not_returned_by_alloc)
$__internal_0_$__cuda_sm10x_tcgen05_guardrail_trap_col_being_dealloced_not_returned_by_alloc:
[----:B------:R-:W-:Y:S05]  /*a410*/  BPT.TRAP 0x1 ;  /* 0x000000040000795c */ /* 0x000fea0000300000 */
[----:B------:R-:W-:-:S04]  /*a420*/  HFMA2 R3, -RZ, RZ, 0, 0 ;  /* 0x00000000ff037431 */ /* 0x000fc800000001ff */
[----:B------:R-:W-:Y:S05]  /*a430*/  RET.REL.NODEC R2 `(_ZN7cutlass13device_kernelINS_4gemm6kernel13GemmUniversalIN4cute5tupleIJiiiiEEENS1_10collective13CollectiveMmaINS1_35MainloopSm100TmaUmmaWarpSpecializedILi8ELi2ELi2ENS5_IJNS4_1CILi1EEESB_SB_EEEEENS5_IJNSA_ILi128EEENSA_ILi192EEENSA_ILi32EEEEEENS_10bfloat16_tENS5_IJlSB_lEEESI_SJ_NS4_8TiledMMAINS4_8MMA_AtomIJNS4_20SM100_MMA_F16BF16_SSISI_SI_fLi128ELi192ELNS4_4UMMA5MajorE0ELSO_0ELNSN_7ScaleInE0ELSP_0EEEEEENS4_6LayoutISC_NS5_IJNSA_ILi0EEEST_ST_EEEEENS5_IJNS4_10UnderscoreESW_SW_EEEEENS4_13SM90_TMA_LOADENS4_14ComposedLayoutINS4_7SwizzleILi2ELi4ELi3EEENS4_18smem_ptr_flag_bitsILi16EEENSS_INS5_IJNSA_ILi8EEESG_EEENS5_IJSG_SB_EEEEEEEvNS4_8identityESZ_S19_vS1A_EENS_8epilogue10collective18CollectiveEpilogueINS1C_23Sm100TmaWarpSpecializedILi3ELi2ELi64ELb1ELb0EEEJSH_NS5_IJNSS_ISE_SB_EENSS_INSA_ILi64EEESB_EEEEESI_SJ_SI_SJ_NS1C_6fusion15FusionCallbacksIS1G_NS1L_17LinearCombinationISI_fSI_fLNS_15FloatRoundStyleE2EEESH_S1K_JEEENS4_5SM1004TMEM4LOAD26SM100_TMEM_LOAD_32dp32b64xESZ_NS10_INS11_ILi3ELi4ELi3EEES14_NSS_INS5_IJS15_S1I_EEENS5_IJS1I_SB_EEEEEEENS4_39AutoVectorizingCopyWithAssumedAlignmentILi128EEENS4_14SM90_TMA_STOREES1Z_S21_S21_EEEvvEEEEvNT_6ParamsE) ;  /* 0xffffff5802f07950 */ /* 0x000fea0003c3ffff */
        .weak           $__internal_1_$__cuda_sm10x_tcgen05_guardrail_trap_phase_invalid_during_alloc
        .type           $__internal_1_$__cuda_sm10x_tcgen05_guardrail_trap_phase_invalid_during_alloc,@function
        .size           $__internal_1_$__cuda_sm10x_tcgen05_guardrail_trap_phase_invalid_during_alloc,($__internal_2_$__cuda_sm10x_tcgen05_guardrail_trap_unallocated_columns_being_dealloced - $__internal_1_$__cuda_sm10x_tcgen05_guardrail_trap_phase_invalid_during_alloc)
$__internal_1_$__cuda_sm10x_tcgen05_guardrail_trap_phase_invalid_during_alloc:
[----:B------:R-:W-:Y:S05]  /*a440*/  BPT.TRAP 0x1 ;  /* 0x000000040000795c */ /* 0x000fea0000300000 */
[----:B------:R-:W-:-:S04]  /*a450*/  MOV R3, 0x0 ;  /* 0x0000000000037802 */ /* 0x000fc80000000f00 */
[----:B------:R-:W-:Y:S05]  /*a460*/  RET.REL.NODEC R2 `(_ZN7cutlass13device_kernelINS_4gemm6kernel13GemmUniversalIN4cute5tupleIJiiiiEEENS1_10collective13CollectiveMmaINS1_35MainloopSm100TmaUmmaWarpSpecializedILi8ELi2ELi2ENS5_IJNS4_1CILi1EEESB_SB_EEEEENS5_IJNSA_ILi128EEENSA_ILi192EEENSA_ILi32EEEEEENS_10bfloat16_tENS5_IJlSB_lEEESI_SJ_NS4_8TiledMMAINS4_8MMA_AtomIJNS4_20SM100_MMA_F16BF16_SSISI_SI_fLi128ELi192ELNS4_4UMMA5MajorE0ELSO_0ELNSN_7ScaleInE0ELSP_0EEEEEENS4_6LayoutISC_NS5_IJNSA_ILi0EEEST_ST_EEEEENS5_IJNS4_10UnderscoreESW_SW_EEEEENS4_13SM90_TMA_LOADENS4_14ComposedLayoutINS4_7SwizzleILi2ELi4ELi3EEENS4_18smem_ptr_flag_bitsILi16EEENSS_INS5_IJNSA_ILi8EEESG_EEENS5_IJSG_SB_EEEEEEEvNS4_8identityESZ_S19_vS1A_EENS_8epilogue10collective18CollectiveEpilogueINS1C_23Sm100TmaWarpSpecializedILi3ELi2ELi64ELb1ELb0EEEJSH_NS5_IJNSS_ISE_SB_EENSS_INSA_ILi64EEESB_EEEEESI_SJ_SI_SJ_NS1C_6fusion15FusionCallbacksIS1G_NS1L_17LinearCombinationISI_fSI_fLNS_15FloatRoundStyleE2EEESH_S1K_JEEENS4_5SM1004TMEM4LOAD26SM100_TMEM_LOAD_32dp32b64xESZ_NS10_INS11_ILi3ELi4ELi3EEES14_NSS_INS5_IJS15_S1I_EEENS5_IJS1I_SB_EEEEEEENS4_39AutoVectorizingCopyWithAssumedAlignmentILi128EEENS4_14SM90_TMA_STOREES1Z_S21_S21_EEEvvEEEEvNT_6ParamsE) ;  /* 0xffffff5802e47950 */ /* 0x000fea0003c3ffff */
        .weak           $__internal_2_$__cuda_sm10x_tcgen05_guardrail_trap_unallocated_columns_being_dealloced
        .type           $__internal_2_$__cuda_sm10x_tcgen05_guardrail_trap_unallocated_columns_being_dealloced,@function
        .size           $__internal_2_$__cuda_sm10x_tcgen05_guardrail_trap_unallocated_columns_being_dealloced,(.L_x_169 - $__internal_2_$__cuda_sm10x_tcgen05_guardrail_trap_unallocated_columns_being_dealloced)
$__internal_2_$__cuda_sm10x_tcgen05_guardrail_trap_unallocated_columns_being_dealloced:
[----:B------:R-:W-:Y:S05]  /*a470*/  BPT.TRAP 0x1 ;  /* 0x000000040000795c */ /* 0x000fea0000300000 */
[----:B------:R-:W-:-:S04]  /*a480*/  HFMA2 R3, -RZ, RZ, 0, 0 ;  /* 0x00000000ff037431 */ /* 0x000fc800000001ff */
[----:B------:R-:W-:Y:S05]  /*a490*/  RET.REL.NODEC R2 `(_ZN7cutlass13device_kernelINS_4gemm6kernel13GemmUniversalIN4cute5tupleIJiiiiEEENS1_10collective13CollectiveMmaINS1_35MainloopSm100TmaUmmaWarpSpecializedILi8ELi2ELi2ENS5_IJNS4_1CILi1EEESB_SB_EEEEENS5_IJNSA_ILi128EEENSA_ILi192EEENSA_ILi32EEEEEENS_10bfloat16_tENS5_IJlSB_lEEESI_SJ_NS4_8TiledMMAINS4_8MMA_AtomIJNS4_20SM100_MMA_F16BF16_SSISI_SI_fLi128ELi192ELNS4_4UMMA5MajorE0ELSO_0ELNSN_7ScaleInE0ELSP_0EEEEEENS4_6LayoutISC_NS5_IJNSA_ILi0EEEST_ST_EEEEENS5_IJNS4_10UnderscoreESW_SW_EEEEENS4_13SM90_TMA_LOADENS4_14ComposedLayoutINS4_7SwizzleILi2ELi4ELi3EEENS4_18smem_ptr_flag_bitsILi16EEENSS_INS5_IJNSA_ILi8EEESG_EEENS5_IJSG_SB_EEEEEEEvNS4_8identityESZ_S19_vS1A_EENS_8epilogue10collective18CollectiveEpilogueINS1C_23Sm100TmaWarpSpecializedILi3ELi2ELi64ELb1ELb0EEEJSH_NS5_IJNSS_ISE_SB_EENSS_INSA_ILi64EEESB_EEEEESI_SJ_SI_SJ_NS1C_6fusion15FusionCallbacksIS1G_NS1L_17LinearCombinationISI_fSI_fLNS_15FloatRoundStyleE2EEESH_S1K_JEEENS4_5SM1004TMEM4LOAD26SM100_TMEM_LOAD_32dp32b64xESZ_NS10_INS11_ILi3ELi4ELi3EEES14_NSS_INS5_IJS15_S1I_EEENS5_IJS1I_SB_EEEEEEENS4_39AutoVectorizingCopyWithAssumedAlignmentILi128EEENS4_14SM90_TMA_STOREES1Z_S21_S21_EEEvvEEEEvNT_6ParamsE) ;  /* 0xffffff5802d87950 */ /* 0x000fea0003c3ffff */
.L_x_168:
[----:B------:R-:W-:-:S00]  /*a4a0*/  BRA `(.L_x_168) ;  /* 0xfffffffc00fc7947 */ /* 0x000fc0000383ffff */
[----:B------:R-:W-:-:S00]  /*a4b0*/  NOP ;  /* 0x0000000000007918 */ /* 0x000fc00000000000 */
        /* <DEDUP_REMOVED lines=12> */
.L_x_169:


//--------------------- .nv.global.init           --------------------------
	.section	.nv.global.init,"aw",@progbits
.nv.global.init:
	.type		$str$27,@object
	.size		$str$27,($str$28 - $str$27)
$str$27:
        /*0000*/ 	.byte	0x28, 0x61, 0x64, 0x64, 0x72, 0x65, 0x73, 0x73, 0x20, 0x26, 0x20, 0x6d, 0x61, 0x73, 0x6b, 0x29
        /*0010*/ 	.byte	0x20, 0x3d, 0x3d, 0x20, 0x30, 0x00
	.type		$str$28,@object
	.size		$str$28,($str$26 - $str$28)
$str$28:
        /*0016*/ 	.byte	0x2f, 0x74, 0x6d, 0x70, 0x2f, 0x63, 0x75, 0x74, 0x6c, 0x61, 0x73, 0x73, 0x5f, 0x73, 0x77, 0x65
        /*0026*/ 	.byte	0x65, 0x70, 0x5f, 0x73, 0x72, 0x63, 0x2f, 0x69, 0x6e, 0x63, 0x6c, 0x75, 0x64, 0x65, 0x2f, 0x63
        /*0036*/ 	.byte	0x75, 0x74, 0x65, 0x2f, 0x70, 0x6f, 0x69, 0x6e, 0x74, 0x65, 0x72, 0x5f, 0x66, 0x6c, 0x61, 0x67
        /*0046*/ 	.byte	0x67, 0x65, 0x64, 0x2e, 0x68, 0x70, 0x70, 0x00
	.type		$str$26,@object
	.size		$str$26,($str$25 - $str$26)
$str$26:
        /*004e*/ 	.byte	0x2f, 0x74, 0x6d, 0x70, 0x2f, 0x63, 0x75, 0x74, 0x6c, 0x61, 0x73, 0x73, 0x5f, 0x73, 0x77, 0x65
        /*005e*/ 	.byte	0x65, 0x70, 0x5f, 0x73, 0x72, 0x63, 0x2f, 0x69, 0x6e, 0x63, 0x6c, 0x75, 0x64, 0x65, 0x2f, 0x63
        /*006e*/ 	.byte	0x75, 0x74, 0x65, 0x2f, 0x61, 0x74, 0x6f, 0x6d, 0x2f, 0x63, 0x6f, 0x70, 0x79, 0x5f, 0x74, 0x72
        /*007e*/ 	.byte	0x61, 0x69, 0x74, 0x73, 0x5f, 0x73, 0x6d, 0x31, 0x30, 0x30, 0x2e, 0x68, 0x70, 0x70, 0x00
	.type		$str$25,@object
	.size		$str$25,(__unnamed_1 - $str$25)
$str$25:
        /*008d*/ 	.byte	0x28, 0x28, 0x75, 0x69, 0x6e, 0x74, 0x33, 0x32, 0x5f, 0x74, 0x28, 0x74, 0x68, 0x72, 0x65, 0x61
        /*009d*/ 	.byte	0x64, 0x49, 0x64, 0x78, 0x2e, 0x78, 0x29, 0x20, 0x2f, 0x20, 0x33, 0x32, 0x29, 0x20, 0x25, 0x20
        /*00ad*/ 	.byte	0x34, 0x29, 0x20, 0x3d, 0x3d, 0x20, 0x28, 0x28, 0x28, 0x74, 0x6d, 0x65, 0x6d, 0x5f, 0x61, 0x64
        /*00bd*/ 	.byte	0x64, 0x72, 0x20, 0x3e, 0x3e, 0x20, 0x31, 0x36, 0x29, 0x20, 0x2f, 0x20, 0x33, 0x32, 0x29, 0x20
        /*00cd*/ 	.byte	0x25, 0x20, 0x34, 0x29, 0x00
	.type		__unnamed_1,@object
	.size		__unnamed_1,(__unnamed_2 - __unnamed_1)
__unnamed_1:
        /*00d2*/ 	.byte	0x61, 0x75, 0x74, 0x6f, 0x20, 0x63, 0x75, 0x74, 0x65, 0x3a, 0x3a, 0x61, 0x73, 0x5f, 0x70, 0x6f
        /* <DEDUP_REMOVED lines=24> */
        /*0262*/ 	.byte	0x38, 0x31, 0x39, 0x32, 0x3e, 0x3e, 0x3e, 0x3e, 0x5d, 0x00
	.type		__unnamed_2,@object
	.size		__unnamed_2,(.L_2 - __unnamed_2)
__unnamed_2:
        /* <DEDUP_REMOVED lines=43> */
        /*051c*/ 	.byte	0x74, 0x65, 0x3a, 0x3a, 0x43, 0x3c, 0x30, 0x3e, 0x3e, 0x3e, 0x3e, 0x5d, 0x00
.L_2:


//--------------------- .nv.shared._ZN7cutlass13device_kernelINS_4gemm6kernel13GemmUniversalIN4cute5tupleIJiiiiEEENS1_10collective13CollectiveMmaINS1_35MainloopSm100TmaUmmaWarpSpecializedILi8ELi2ELi2ENS5_IJNS4_1CILi1EEESB_SB_EEEEENS5_IJNSA_ILi128EEENSA_ILi192EEENSA_ILi32EEEEEENS_10bfloat16_tENS5_IJlSB_lEEESI_SJ_NS4_8TiledMMAINS4_8MMA_AtomIJNS4_20SM100_MMA_F16BF16_SSISI_SI_fLi128ELi192ELNS4_4UMMA5MajorE0ELSO_0ELNSN_7ScaleInE0ELSP_0EEEEEENS4_6LayoutISC_NS5_IJNSA_ILi0EEEST_ST_EEEEENS5_IJNS4_10UnderscoreESW_SW_EEEEENS4_13SM90_TMA_LOADENS4_14ComposedLayoutINS4_7SwizzleILi2ELi4ELi3EEENS4_18smem_ptr_flag_bitsILi16EEENSS_INS5_IJNSA_ILi8EEESG_EEENS5_IJSG_SB_EEEEEEEvNS4_8identityESZ_S19_vS1A_EENS_8epilogue10collective18CollectiveEpilogueINS1C_23Sm100TmaWarpSpecializedILi3ELi2ELi64ELb1ELb0EEEJSH_NS5_IJNSS_ISE_SB_EENSS_INSA_ILi64EEESB_EEEEESI_SJ_SI_SJ_NS1C_6fusion15FusionCallbacksIS1G_NS1L_17LinearCombinationISI_fSI_fLNS_15FloatRoundStyleE2EEESH_S1K_JEEENS4_5SM1004TMEM4LOAD26SM100_TMEM_LOAD_32dp32b64xESZ_NS10_INS11_ILi3ELi4ELi3EEES14_NSS_INS5_IJS15_S1I_EEENS5_IJS1I_SB_EEEEEEENS4_39AutoVectorizingCopyWithAssumedAlignmentILi128EEENS4_14SM90_TMA_STOREES1Z_S21_S21_EEEvvEEEEvNT_6ParamsE --------------------------
	.section	.nv.shared._ZN7cutlass13device_kernelINS_4gemm6kernel13GemmUniversalIN4cute5tupleIJiiiiEEENS1_10collective13CollectiveMmaINS1_35MainloopSm100TmaUmmaWarpSpecializedILi8ELi2ELi2ENS5_IJNS4_1CILi1EEESB_SB_EEEEENS5_IJNSA_ILi128EEENSA_ILi192EEENSA_ILi32EEEEEENS_10bfloat16_tENS5_IJlSB_lEEESI_SJ_NS4_8TiledMMAINS4_8MMA_AtomIJNS4_20SM100_MMA_F16BF16_SSISI_SI_fLi128ELi192ELNS4_4UMMA5MajorE0ELSO_0ELNSN_7ScaleInE0ELSP_0EEEEEENS4_6LayoutISC_NS5_IJNSA_ILi0EEEST_ST_EEEEENS5_IJNS4_10UnderscoreESW_SW_EEEEENS4_13SM90_TMA_LOADENS4_14ComposedLayoutINS4_7SwizzleILi2ELi4ELi3EEENS4_18smem_ptr_flag_bitsILi16EEENSS_INS5_IJNSA_ILi8EEESG_EEENS5_IJSG_SB_EEEEEEEvNS4_8identityESZ_S19_vS1A_EENS_8epilogue10collective18CollectiveEpilogueINS1C_23Sm100TmaWarpSpecializedILi3ELi2ELi64ELb1ELb0EEEJSH_NS5_IJNSS_ISE_SB_EENSS_INSA_ILi64EEESB_EEEEESI_SJ_SI_SJ_NS1C_6fusion15FusionCallbacksIS1G_NS1L_17LinearCombinationISI_fSI_fLNS_15FloatRoundStyleE2EEESH_S1K_JEEENS4_5SM1004TMEM4LOAD26SM100_TMEM_LOAD_32dp32b64xESZ_NS10_INS11_ILi3ELi4ELi3EEES14_NSS_INS5_IJS15_S1I_EEENS5_IJS1I_SB_EEEEEEENS4_39AutoVectorizingCopyWithAssumedAlignmentILi128EEENS4_14SM90_TMA_STOREES1Z_S21_S21_EEEvvEEEEvNT_6ParamsE,"aw",@nobits
	.sectionflags	@""
	.align	16
	.zero		1024


//--------------------- .nv.shared.reserved.0     --------------------------
	.section	.nv.shared.reserved.0,"aw",@nobits
	.weak		__nv_reservedSMEM_offset_0_alias
	.size		__nv_reservedSMEM_offset_0_alias, 0, 64
	.other		__nv_reservedSMEM_offset_0_alias,@"STO_CUDA_RESERVED_SHARED STV_DEFAULT"
__nv_reservedSMEM_offset_0_alias:
	.zero		0
.nv.shared.reserved.0:
	.zero		64
	.weak		__nv_reservedSMEM_tcgen05_partition
	.type		__nv_reservedSMEM_tcgen05_partition,@object
	.size		__nv_reservedSMEM_tcgen05_partition,(.L_0 - __nv_reservedSMEM_tcgen05_partition)
__nv_reservedSMEM_tcgen05_partition:
	.zero		32
.L_0:


//--------------------- .nv.global                --------------------------
	.section	.nv.global,"aw",@nobits
.nv.global:
	.type		_ZN39_INTERNAL_e0aae4c9_4_k_cu_c66a430e_47834cute1_E,@object
	.size		_ZN39_INTERNAL_e0aae4c9_4_k_cu_c66a430e_47834cute1_E,(_ZN39_INTERNAL_e0aae4c9_4_k_cu_c66a430e_47834cuda3std3__45__cpo6cbeginE - _ZN39_INTERNAL_e0aae4c9_4_k_cu_c66a430e_47834cute1_E)
_ZN39_INTERNAL_e0aae4c9_4_k_cu_c66a430e_47834cute1_E:
	.zero		1
	.type		_ZN39_INTERNAL_e0aae4c9_4_k_cu_c66a430e_47834cuda3std3__45__cpo6cbeginE,@object
	.size		_ZN39_INTERNAL_e0aae4c9_4_k_cu_c66a430e_47834cuda3std3__45__cpo6cbeginE,(_ZN39_INTERNAL_e0aae4c9_4_k_cu_c66a430e_47834cuda3std3__48in_placeE - _ZN39_INTERNAL_e0aae4c9_4_k_cu_c66a430e_47834cuda3std3__45__cpo6cbeginE)
_ZN39_INTERNAL_e0aae4c9_4_k_cu_c66a430e_47834cuda3std3__45__cpo6cbeginE:
	.zero		1
	.type		_ZN39_INTERNAL_e0aae4c9_4_k_cu_c66a430e_47834cuda3std3__48in_placeE,@object
	.size		_ZN39_INTERNAL_e0aae4c9_4_k_cu_c66a430e_47834cuda3std3__48in_placeE,(_ZN39_INTERNAL_e0aae4c9_4_k_cu_c66a430e_47834cuda3std6ranges3__45__cpo9iter_moveE - _ZN39_INTERNAL_e0aae4c9_4_k_cu_c66a430e_47834cuda3std3__48in_placeE)
_ZN39_INTERNAL_e0aae4c9_4_k_cu_c66a430e_47834cuda3std3__48in_placeE:
	.zero		1
	.type		_ZN39_INTERNAL_e0aae4c9_4_k_cu_c66a430e_47834cuda3std6ranges3__45__cpo9iter_moveE,@object
	.size		_ZN39_INTERNAL_e0aae4c9_4_k_cu_c66a430e_47834cuda3std6ranges3__45__cpo9iter_moveE,(_ZN39_INTERNAL_e0aae4c9_4_k_cu_c66a430e_47834cuda3std3__45__cpo5beginE - _ZN39_INTERNAL_e0aae4c9_4_k_cu_c66a430e_47834cuda3std6ranges3__45__cpo9iter_moveE)
_ZN39_INTERNAL_e0aae4c9_4_k_cu_c66a430e_47834cuda3std6ranges3__45__cpo9iter_moveE:
	.zero		1
	.type		_ZN39_INTERNAL_e0aae4c9_4_k_cu_c66a430e_47834cuda3std3__45__cpo5beginE,@object
	.size		_ZN39_INTERNAL_e0aae4c9_4_k_cu_c66a430e_47834cuda3std3__45__cpo5beginE,(_ZN39_INTERNAL_e0aae4c9_4_k_cu_c66a430e_47834cuda3std3__441_GLOBAL__N__e0aae4c9_4_k_cu_c66a430e_47836ignoreE - _ZN39_INTERNAL_e0aae4c9_4_k_cu_c66a430e_47834cuda3std3__45__cpo5beginE)
_ZN39_INTERNAL_e0aae4c9_4_k_cu_c66a430e_47834cuda3std3__45__cpo5beginE:
	.zero		1
	.type		_ZN39_INTERNAL_e0aae4c9_4_k_cu_c66a430e_47834cuda3std3__441_GLOBAL__N__e0aae4c9_4_k_cu_c66a430e_47836ignoreE,@object
	.size		_ZN39_INTERNAL_e0aae4c9_4_k_cu_c66a430e_47834cuda3std3__441_GLOBAL__N__e0aae4c9_4_k_cu_c66a430e_47836ignoreE,(_ZN39_INTERNAL_e0aae4c9_4_k_cu_c66a430e_47834cute7productE - _ZN39_INTERNAL_e0aae4c9_4_k_cu_c66a430e_47834cuda3std3__441_GLOBAL__N__e0aae4c9_4_k_cu_c66a430e_47836ignoreE)
_ZN39_INTERNAL_e0aae4c9_4_k_cu_c66a430e_47834cuda3std3__441_GLOBAL__N__e0aae4c9_4_k_cu_c66a430e_47836ignoreE:
	.zero		1
	.type		_ZN39_INTERNAL_e0aae4c9_4_k_cu_c66a430e_47834cute7productE,@object
	.size		_ZN39_INTERNAL_e0aae4c9_4_k_cu_c66a430e_47834cute7productE,(_ZN39_INTERNAL_e0aae4c9_4_k_cu_c66a430e_47834cuda3std3__45__cpo3endE - _ZN39_INTERNAL_e0aae4c9_4_k_cu_c66a430e_47834cute7productE)
_ZN39_INTERNAL_e0aae4c9_4_k_cu_c66a430e_47834cute7productE:
	.zero		1
	.type		_ZN39_INTERNAL_e0aae4c9_4_k_cu_c66a430e_47834cuda3std3__45__cpo3endE,@object
	.size		_ZN39_INTERNAL_e0aae4c9_4_k_cu_c66a430e_47834cuda3std3__45__cpo3endE,(_ZN39_INTERNAL_e0aae4c9_4_k_cu_c66a430e_47834cuda3std3__419piecewise_constructE - _ZN39_INTERNAL_e0aae4c9_4_k_cu_c66a430e_47834cuda3std3__45__cpo3endE)
_ZN39_INTERNAL_e0aae4c9_4_k_cu_c66a430e_47834cuda3std3__45__cpo3endE:
	.zero		1
	.type		_ZN39_INTERNAL_e0aae4c9_4_k_cu_c66a430e_47834cuda3std3__419piecewise_constructE,@object
	.size		_ZN39_INTERNAL_e0aae4c9_4_k_cu_c66a430e_47834cuda3std3__419piecewise_constructE,(_ZN39_INTERNAL_e0aae4c9_4_k_cu_c66a430e_47834cuda3std3__45__cpo4cendE - _ZN39_INTERNAL_e0aae4c9_4_k_cu_c66a430e_47834cuda3std3__419piecewise_constructE)
_ZN39_INTERNAL_e0aae4c9_4_k_cu_c66a430e_47834cuda3std3__419piecewise_constructE:
	.zero		1
	.type		_ZN39_INTERNAL_e0aae4c9_4_k_cu_c66a430e_47834cuda3std3__45__cpo4cendE,@object
	.size		_ZN39_INTERNAL_e0aae4c9_4_k_cu_c66a430e_47834cuda3std3__45__cpo4cendE,(_ZN39_INTERNAL_e0aae4c9_4_k_cu_c66a430e_47834cuda3std6ranges3__45__cpo4swapE - _ZN39_INTERNAL_e0aae4c9_4_k_cu_c66a430e_47834cuda3std3__45__cpo4cendE)
_ZN39_INTERNAL_e0aae4c9_4_k_cu_c66a430e_47834cuda3std3__45__cpo4cendE:
	.zero		1
	.type		_ZN39_INTERNAL_e0aae4c9_4_k_cu_c66a430e_47834cuda3std6ranges3__45__cpo4swapE,@object
	.size		_ZN39_INTERNAL_e0aae4c9_4_k_cu_c66a430e_47834cuda3std6ranges3__45__cpo4swapE,(.L_10 - _ZN39_INTERNAL_e0aae4c9_4_k_cu_c66a430e_47834cuda3std6ranges3__45__cpo4swapE)
_ZN39_INTERNAL_e0aae4c9_4_k_cu_c66a430e_47834cuda3std6ranges3__45__cpo4swapE:
	.zero		1
.L_10:


//--------------------- .nv.constant0._ZN7cutlass13device_kernelINS_4gemm6kernel13GemmUniversalIN4cute5tupleIJiiiiEEENS1_10collective13CollectiveMmaINS1_35MainloopSm100TmaUmmaWarpSpecializedILi8ELi2ELi2ENS5_IJNS4_1CILi1EEESB_SB_EEEEENS5_IJNSA_ILi128EEENSA_ILi192EEENSA_ILi32EEEEEENS_10bfloat16_tENS5_IJlSB_lEEESI_SJ_NS4_8TiledMMAINS4_8MMA_AtomIJNS4_20SM100_MMA_F16BF16_SSISI_SI_fLi128ELi192ELNS4_4UMMA5MajorE0ELSO_0ELNSN_7ScaleInE0ELSP_0EEEEEENS4_6LayoutISC_NS5_IJNSA_ILi0EEEST_ST_EEEEENS5_IJNS4_10UnderscoreESW_SW_EEEEENS4_13SM90_TMA_LOADENS4_14ComposedLayoutINS4_7SwizzleILi2ELi4ELi3EEENS4_18smem_ptr_flag_bitsILi16EEENSS_INS5_IJNSA_ILi8EEESG_EEENS5_IJSG_SB_EEEEEEEvNS4_8identityESZ_S19_vS1A_EENS_8epilogue10collective18CollectiveEpilogueINS1C_23Sm100TmaWarpSpecializedILi3ELi2ELi64ELb1ELb0EEEJSH_NS5_IJNSS_ISE_SB_EENSS_INSA_ILi64EEESB_EEEEESI_SJ_SI_SJ_NS1C_6fusion15FusionCallbacksIS1G_NS1L_17LinearCombinationISI_fSI_fLNS_15FloatRoundStyleE2EEESH_S1K_JEEENS4_5SM1004TMEM4LOAD26SM100_TMEM_LOAD_32dp32b64xESZ_NS10_INS11_ILi3ELi4ELi3EEES14_NSS_INS5_IJS15_S1I_EEENS5_IJS1I_SB_EEEEEEENS4_39AutoVectorizingCopyWithAssumedAlignmentILi128EEENS4_14SM90_TMA_STOREES1Z_S21_S21_EEEvvEEEEvNT_6ParamsE --------------------------
	.section	.nv.constant0._ZN7cutlass13device_kernelINS_4gemm6kernel13GemmUniversalIN4cute5tupleIJiiiiEEENS1_10collective13CollectiveMmaINS1_35MainloopSm100TmaUmmaWarpSpecializedILi8ELi2ELi2ENS5_IJNS4_1CILi1EEESB_SB_EEEEENS5_IJNSA_ILi128EEENSA_ILi192EEENSA_ILi32EEEEEENS_10bfloat16_tENS5_IJlSB_lEEESI_SJ_NS4_8TiledMMAINS4_8MMA_AtomIJNS4_20SM100_MMA_F16BF16_SSISI_SI_fLi128ELi192ELNS4_4UMMA5MajorE0ELSO_0ELNSN_7ScaleInE0ELSP_0EEEEEENS4_6LayoutISC_NS5_IJNSA_ILi0EEEST_ST_EEEEENS5_IJNS4_10UnderscoreESW_SW_EEEEENS4_13SM90_TMA_LOADENS4_14ComposedLayoutINS4_7SwizzleILi2ELi4ELi3EEENS4_18smem_ptr_flag_bitsILi16EEENSS_INS5_IJNSA_ILi8EEESG_EEENS5_IJSG_SB_EEEEEEEvNS4_8identityESZ_S19_vS1A_EENS_8epilogue10collective18CollectiveEpilogueINS1C_23Sm100TmaWarpSpecializedILi3ELi2ELi64ELb1ELb0EEEJSH_NS5_IJNSS_ISE_SB_EENSS_INSA_ILi64EEESB_EEEEESI_SJ_SI_SJ_NS1C_6fusion15FusionCallbacksIS1G_NS1L_17LinearCombinationISI_fSI_fLNS_15FloatRoundStyleE2EEESH_S1K_JEEENS4_5SM1004TMEM4LOAD26SM100_TMEM_LOAD_32dp32b64xESZ_NS10_INS11_ILi3ELi4ELi3EEES14_NSS_INS5_IJS15_S1I_EEENS5_IJS1I_SB_EEEEEEENS4_39AutoVectorizingCopyWithAssumedAlignmentILi128EEENS4_14SM90_TMA_STOREES1Z_S21_S21_EEEvvEEEEvNT_6ParamsE,"a",@progbits
	.sectionflags	@""
	.align	4
.nv.constant0._ZN7cutlass13device_kernelINS_4gemm6kernel13GemmUniversalIN4cute5tupleIJiiiiEEENS1_10collective13CollectiveMmaINS1_35MainloopSm100TmaUmmaWarpSpecializedILi8ELi2ELi2ENS5_IJNS4_1CILi1EEESB_SB_EEEEENS5_IJNSA_ILi128EEENSA_ILi192EEENSA_ILi32EEEEEENS_10bfloat16_tENS5_IJlSB_lEEESI_SJ_NS4_8TiledMMAINS4_8MMA_AtomIJNS4_20SM100_MMA_F16BF16_SSISI_SI_fLi128ELi192ELNS4_4UMMA5MajorE0ELSO_0ELNSN_7ScaleInE0ELSP_0EEEEEENS4_6LayoutISC_NS5_IJNSA_ILi0EEEST_ST_EEEEENS5_IJNS4_10UnderscoreESW_SW_EEEEENS4_13SM90_TMA_LOADENS4_14ComposedLayoutINS4_7SwizzleILi2ELi4ELi3EEENS4_18smem_ptr_flag_bitsILi16EEENSS_INS5_IJNSA_ILi8EEESG_EEENS5_IJSG_SB_EEEEEEEvNS4_8identityESZ_S19_vS1A_EENS_8epilogue10collective18CollectiveEpilogueINS1C_23Sm100TmaWarpSpecializedILi3ELi2ELi64ELb1ELb0EEEJSH_NS5_IJNSS_ISE_SB_EENSS_INSA_ILi64EEESB_EEEEESI_SJ_SI_SJ_NS1C_6fusion15FusionCallbacksIS1G_NS1L_17LinearCombinationISI_fSI_fLNS_15FloatRoundStyleE2EEESH_S1K_JEEENS4_5SM1004TMEM4LOAD26SM100_TMEM_LOAD_32dp32b64xESZ_NS10_INS11_ILi3ELi4ELi3EEES14_NSS_INS5_IJS15_S1I_EEENS5_IJS1I_SB_EEEEEEENS4_39AutoVectorizingCopyWithAssumedAlignmentILi128EEENS4_14SM90_TMA_STOREES1Z_S21_S21_EEEvvEEEEvNT_6ParamsE:
	.zero		2944


//--------------------- SYMBOLS --------------------------

	.type		.nv.reservedSmem.offset0,@object
	.size		.nv.reservedSmem.offset0,0x4
	.type		.nv.reservedSmem.cap,@object
	.size		.nv.reservedSmem.cap,0x4
	.type		__assertfail,@function
